// auto-generated by cutlass_sweep.gemm — config: {"arch": "sm_90", "cluster_m": 1, "cluster_n": 1, "dtype": "bf16", "dtype_b": "bf16", "layout": "nt", "stages": 4, "tile_k": 32, "tile_m": 256, "tile_n": 64}
#include "cutlass/cutlass.h"
#include "cutlass/gemm/collective/collective_builder.hpp"
#include "cutlass/gemm/device/gemm_universal_adapter.h"
#include "cutlass/gemm/kernel/gemm_universal.hpp"
#include "cutlass/epilogue/collective/collective_builder.hpp"

using ElemA = cutlass::bfloat16_t;
using ElemB = cutlass::bfloat16_t;
using ElemCD = cutlass::bfloat16_t;
using Acc  = float;
using TileShape    = cute::Shape<cute::_256, cute::_64, cute::_32>;
using ClusterShape = cute::Shape<cute::_1, cute::_1, cute::_1>;

using CollectiveEpilogue = typename cutlass::epilogue::collective::CollectiveBuilder<
    cutlass::arch::Sm90, cutlass::arch::OpClassTensorOp,
    TileShape, ClusterShape,
    cutlass::epilogue::collective::EpilogueTileAuto,
    Acc, Acc,
    ElemCD, cutlass::layout::RowMajor, 128 / cutlass::sizeof_bits<ElemCD>::value,
    ElemCD, cutlass::layout::RowMajor, 128 / cutlass::sizeof_bits<ElemCD>::value,
    cutlass::epilogue::collective::EpilogueScheduleAuto
  >::CollectiveOp;

using CollectiveMainloop = typename cutlass::gemm::collective::CollectiveBuilder<
    cutlass::arch::Sm90, cutlass::arch::OpClassTensorOp,
    ElemA, cutlass::layout::RowMajor, 128 / cutlass::sizeof_bits<ElemA>::value,
    ElemB, cutlass::layout::ColumnMajor, 128 / cutlass::sizeof_bits<ElemB>::value,
    Acc,
    TileShape, ClusterShape,
    cutlass::gemm::collective::StageCount<4>,
    cutlass::gemm::collective::KernelScheduleAuto
  >::CollectiveOp;

using GemmKernel = cutlass::gemm::kernel::GemmUniversal<
    cute::Shape<int,int,int,int>,
    CollectiveMainloop,
    CollectiveEpilogue
>;
using Gemm = cutlass::gemm::device::GemmUniversalAdapter<GemmKernel>;

// Force the device kernel symbol into the cubin without needing a host main.
auto* _anchor = &cutlass::device_kernel<GemmKernel>;


// ===== COMPILED SASS (sm_90a) =====

	.target	sm_90a

	.elftype	@"ET_EXEC"


//--------------------- .note.nv.tkinfo           --------------------------
	.section	.note.nv.tkinfo,"",@"SHT_NOTE"
	.sectionflags	@"SHF_NOTE_NV_TKINFO"
	.tkinfo
        /*0018*/ 	.word	0x00000002
        /*0030*/ 	.string	""
        /*0030*/ 	.string	"ptxas"
        /*0030*/ 	.string	"Cuda compilation tools, release 13.0, V13.0.88"
        /*0030*/ 	.string	"Build cuda_13.0.r13.0/compiler.36424714_0"
        /*0030*/ 	.string	"-arch sm_90a -m 64 "



//--------------------- .note.nv.cuinfo           --------------------------
	.section	.note.nv.cuinfo,"",@"SHT_NOTE"
	.sectionflags	@"SHF_NOTE_NV_CUINFO"
        /*0018*/ 	.short	0x0002
        /*001a*/ 	.short	0x005a
        /*001c*/ 	.short	0x0082
	.zero		2


//--------------------- .nv.info                  --------------------------
	.section	.nv.info,"",@"SHT_CUDA_INFO"
	.align	4


	//----- nvinfo : EIATTR_REGCOUNT
	.align		4
        /*0000*/ 	.byte	0x04, 0x2f
        /*0002*/ 	.short	(.L_15 - .L_14)
	.align		4
.L_14:
        /*0004*/ 	.word	index@(_ZN7cutlass13device_kernelINS_4gemm6kernel13GemmUniversalIN4cute5tupleIJiiiiEEENS1_10collective13CollectiveMmaINS1_34MainloopSm90TmaGmmaWarpSpecializedILi4ENS5_IJNS4_1CILi1EEESB_SB_EEENS1_35KernelTmaWarpSpecializedCooperativeEEENS5_IJNSA_ILi256EEENSA_ILi64EEENSA_ILi32EEEEEENS_10bfloat16_tENS5_IJlSB_lEEESJ_SK_NS4_8TiledMMAINS4_8MMA_AtomIJNS4_4SM904GMMA27MMA_64x64x16_F32BF16BF16_SSILNSO_5MajorE0ELSQ_0ELNSO_7ScaleInE1ELSR_1EEEEEENS4_6LayoutINS5_IJNSA_ILi2EEESB_SB_EEENS5_IJSB_NSA_ILi0EEESX_EEEEENS5_IJNS4_10UnderscoreES10_S10_EEEEENS4_13SM90_TMA_LOADENS4_14ComposedLayoutINS4_7SwizzleILi2ELi4ELi3EEENS4_18smem_ptr_flag_bitsILi16EEENSU_INS5_IJNSA_ILi8EEESH_EEENS5_IJSH_SB_EEEEEEEvNS4_8identityES13_S1D_vS1E_EENS_8epilogue10collective6detail29Sm90TmaWarpSpecializedAdapterINS1H_15DefaultEpilogueISJ_SK_SK_NS1G_6thread17LinearCombinationISJ_Li1EffLNS1L_9ScaleType4KindE0ELNS_15FloatRoundStyleE2ESJ_EENS1_15EpilogueDefaultEEEEEvvEEEEvNT_6ParamsE)
        /*0008*/ 	.word	0x000000a8


	//----- nvinfo : EIATTR_FRAME_SIZE
	.align		4
.L_15:
        /*000c*/ 	.byte	0x04, 0x11
        /*000e*/ 	.short	(.L_17 - .L_16)
	.align		4
.L_16:
        /*0010*/ 	.word	index@(_ZN7cutlass13device_kernelINS_4gemm6kernel13GemmUniversalIN4cute5tupleIJiiiiEEENS1_10collective13CollectiveMmaINS1_34MainloopSm90TmaGmmaWarpSpecializedILi4ENS5_IJNS4_1CILi1EEESB_SB_EEENS1_35KernelTmaWarpSpecializedCooperativeEEENS5_IJNSA_ILi256EEENSA_ILi64EEENSA_ILi32EEEEEENS_10bfloat16_tENS5_IJlSB_lEEESJ_SK_NS4_8TiledMMAINS4_8MMA_AtomIJNS4_4SM904GMMA27MMA_64x64x16_F32BF16BF16_SSILNSO_5MajorE0ELSQ_0ELNSO_7ScaleInE1ELSR_1EEEEEENS4_6LayoutINS5_IJNSA_ILi2EEESB_SB_EEENS5_IJSB_NSA_ILi0EEESX_EEEEENS5_IJNS4_10UnderscoreES10_S10_EEEEENS4_13SM90_TMA_LOADENS4_14ComposedLayoutINS4_7SwizzleILi2ELi4ELi3EEENS4_18smem_ptr_flag_bitsILi16EEENSU_INS5_IJNSA_ILi8EEESH_EEENS5_IJSH_SB_EEEEEEEvNS4_8identityES13_S1D_vS1E_EENS_8epilogue10collective6detail29Sm90TmaWarpSpecializedAdapterINS1H_15DefaultEpilogueISJ_SK_SK_NS1G_6thread17LinearCombinationISJ_Li1EffLNS1L_9ScaleType4KindE0ELNS_15FloatRoundStyleE2ESJ_EENS1_15EpilogueDefaultEEEEEvvEEEEvNT_6ParamsE)
        /*0014*/ 	.word	0x00000000


	//----- nvinfo : EIATTR_MIN_STACK_SIZE
	.align		4
.L_17:
        /*0018*/ 	.byte	0x04, 0x12
        /*001a*/ 	.short	(.L_19 - .L_18)
	.align		4
.L_18:
        /*001c*/ 	.word	index@(_ZN7cutlass13device_kernelINS_4gemm6kernel13GemmUniversalIN4cute5tupleIJiiiiEEENS1_10collective13CollectiveMmaINS1_34MainloopSm90TmaGmmaWarpSpecializedILi4ENS5_IJNS4_1CILi1EEESB_SB_EEENS1_35KernelTmaWarpSpecializedCooperativeEEENS5_IJNSA_ILi256EEENSA_ILi64EEENSA_ILi32EEEEEENS_10bfloat16_tENS5_IJlSB_lEEESJ_SK_NS4_8TiledMMAINS4_8MMA_AtomIJNS4_4SM904GMMA27MMA_64x64x16_F32BF16BF16_SSILNSO_5MajorE0ELSQ_0ELNSO_7ScaleInE1ELSR_1EEEEEENS4_6LayoutINS5_IJNSA_ILi2EEESB_SB_EEENS5_IJSB_NSA_ILi0EEESX_EEEEENS5_IJNS4_10UnderscoreES10_S10_EEEEENS4_13SM90_TMA_LOADENS4_14ComposedLayoutINS4_7SwizzleILi2ELi4ELi3EEENS4_18smem_ptr_flag_bitsILi16EEENSU_INS5_IJNSA_ILi8EEESH_EEENS5_IJSH_SB_EEEEEEEvNS4_8identityES13_S1D_vS1E_EENS_8epilogue10collective6detail29Sm90TmaWarpSpecializedAdapterINS1H_15DefaultEpilogueISJ_SK_SK_NS1G_6thread17LinearCombinationISJ_Li1EffLNS1L_9ScaleType4KindE0ELNS_15FloatRoundStyleE2ESJ_EENS1_15EpilogueDefaultEEEEEvvEEEEvNT_6ParamsE)
        /*0020*/ 	.word	0x00000000
.L_19:


//--------------------- .nv.compat                --------------------------
	.section	.nv.compat,"",@"SHT_CUDA_COMPAT_INFO"
	.align	4
        /*0000*/ 	.byte	0x02, 0x09, 0x01, 0x00, 0x02, 0x02, 0x04, 0x00, 0x02, 0x05, 0x05, 0x00, 0x03, 0x07, 0x01, 0x01
        /*0010*/ 	.byte	0x02, 0x03, 0x01, 0x00, 0x02, 0x06, 0x01, 0x00, 0x04, 0x0b, 0x08, 0x00, 0x00, 0x00, 0x00, 0x00
        /*0020*/ 	.byte	0x00, 0x00, 0x00, 0x00


//--------------------- .nv.info._ZN7cutlass13device_kernelINS_4gemm6kernel13GemmUniversalIN4cute5tupleIJiiiiEEENS1_10collective13CollectiveMmaINS1_34MainloopSm90TmaGmmaWarpSpecializedILi4ENS5_IJNS4_1CILi1EEESB_SB_EEENS1_35KernelTmaWarpSpecializedCooperativeEEENS5_IJNSA_ILi256EEENSA_ILi64EEENSA_ILi32EEEEEENS_10bfloat16_tENS5_IJlSB_lEEESJ_SK_NS4_8TiledMMAINS4_8MMA_AtomIJNS4_4SM904GMMA27MMA_64x64x16_F32BF16BF16_SSILNSO_5MajorE0ELSQ_0ELNSO_7ScaleInE1ELSR_1EEEEEENS4_6LayoutINS5_IJNSA_ILi2EEESB_SB_EEENS5_IJSB_NSA_ILi0EEESX_EEEEENS5_IJNS4_10UnderscoreES10_S10_EEEEENS4_13SM90_TMA_LOADENS4_14ComposedLayoutINS4_7SwizzleILi2ELi4ELi3EEENS4_18smem_ptr_flag_bitsILi16EEENSU_INS5_IJNSA_ILi8EEESH_EEENS5_IJSH_SB_EEEEEEEvNS4_8identityES13_S1D_vS1E_EENS_8epilogue10collective6detail29Sm90TmaWarpSpecializedAdapterINS1H_15DefaultEpilogueISJ_SK_SK_NS1G_6thread17LinearCombinationISJ_Li1EffLNS1L_9ScaleType4KindE0ELNS_15FloatRoundStyleE2ESJ_EENS1_15EpilogueDefaultEEEEEvvEEEEvNT_6ParamsE --------------------------
	.section	.nv.info._ZN7cutlass13device_kernelINS_4gemm6kernel13GemmUniversalIN4cute5tupleIJiiiiEEENS1_10collective13CollectiveMmaINS1_34MainloopSm90TmaGmmaWarpSpecializedILi4ENS5_IJNS4_1CILi1EEESB_SB_EEENS1_35KernelTmaWarpSpecializedCooperativeEEENS5_IJNSA_ILi256EEENSA_ILi64EEENSA_ILi32EEEEEENS_10bfloat16_tENS5_IJlSB_lEEESJ_SK_NS4_8TiledMMAINS4_8MMA_AtomIJNS4_4SM904GMMA27MMA_64x64x16_F32BF16BF16_SSILNSO_5MajorE0ELSQ_0ELNSO_7ScaleInE1ELSR_1EEEEEENS4_6LayoutINS5_IJNSA_ILi2EEESB_SB_EEENS5_IJSB_NSA_ILi0EEESX_EEEEENS5_IJNS4_10UnderscoreES10_S10_EEEEENS4_13SM90_TMA_LOADENS4_14ComposedLayoutINS4_7SwizzleILi2ELi4ELi3EEENS4_18smem_ptr_flag_bitsILi16EEENSU_INS5_IJNSA_ILi8EEESH_EEENS5_IJSH_SB_EEEEEEEvNS4_8identityES13_S1D_vS1E_EENS_8epilogue10collective6detail29Sm90TmaWarpSpecializedAdapterINS1H_15DefaultEpilogueISJ_SK_SK_NS1G_6thread17LinearCombinationISJ_Li1EffLNS1L_9ScaleType4KindE0ELNS_15FloatRoundStyleE2ESJ_EENS1_15EpilogueDefaultEEEEEvvEEEEvNT_6ParamsE,"",@"SHT_CUDA_INFO"
	.sectionflags	@""
	.align	4


	//----- nvinfo : EIATTR_CUDA_API_VERSION
	.align		4
        /*0000*/ 	.byte	0x04, 0x37
        /*0002*/ 	.short	(.L_21 - .L_20)
.L_20:
        /*0004*/ 	.word	0x00000082


	//----- nvinfo : EIATTR_KPARAM_INFO
	.align		4
.L_21:
        /*0008*/ 	.byte	0x04, 0x17
        /*000a*/ 	.short	(.L_23 - .L_22)
.L_22:
        /*000c*/ 	.word	0x00000000
        /*0010*/ 	.short	0x0000
        /*0012*/ 	.short	0x0070
        /*0014*/ 	.byte	0x00, 0xf0, 0x01, 0x10


	//----- nvinfo : EIATTR_SPARSE_MMA_MASK
	.align		4
.L_23:
        /*0018*/ 	.byte	0x03, 0x50
        /*001a*/ 	.short	0x0000


	//----- nvinfo : EIATTR_MAXREG_COUNT
	.align		4
        /*001c*/ 	.byte	0x03, 0x1b
        /*001e*/ 	.short	0x00a8


	//----- nvinfo : EIATTR_NUM_BARRIERS
	.align		4
        /*0020*/ 	.byte	0x02, 0x4c
        /*0022*/ 	.byte	0x01
	.zero		1


	//----- nvinfo : EIATTR_EXTERNS
	.align		4
        /*0024*/ 	.byte	0x04, 0x0f
        /*0026*/ 	.short	(.L_25 - .L_24)


	//   ....[0]....
	.align		4
.L_24:
        /*0028*/ 	.word	index@(__assertfail)


	//----- nvinfo : EIATTR_MERCURY_ISA_VERSION
	.align		4
.L_25:
        /*002c*/ 	.byte	0x03, 0x5f
        /*002e*/ 	.short	0x0101


	//----- nvinfo : EIATTR_INT_WARP_WIDE_INSTR_OFFSETS
	.align		4
        /*0030*/ 	.byte	0x04, 0x31
        /*0032*/ 	.short	(.L_27 - .L_26)


	//   ....[0]....
.L_26:
        /*0034*/ 	.word	0x000003b0


	//   ....[1]....
        /*0038*/ 	.word	0x000003c0


	//   ....[2]....
        /*003c*/ 	.word	0x000004f0


	//----- nvinfo : EIATTR_COOP_GROUP_MASK_REGIDS
	.align		4
.L_27:
        /*0040*/ 	.byte	0x04, 0x29
        /*0042*/ 	.short	(.L_29 - .L_28)


	//   ....[0]....
.L_28:
        /*0044*/ 	.word	0xffffffff


	//   ....[1]....
        /*0048*/ 	.word	0xffffffff


	//   ....[2]....
        /*004c*/ 	.word	0xffffffff


	//   ....[3]....
        /*0050*/ 	.word	0xffffffff


	//   ....[4]....
        /*0054*/ 	.word	0xffffffff


	//----- nvinfo : EIATTR_COOP_GROUP_INSTR_OFFSETS
	.align		4
.L_29:
        /*0058*/ 	.byte	0x04, 0x28
        /*005a*/ 	.short	(.L_31 - .L_30)


	//   ....[0]....
.L_30:
        /*005c*/ 	.word	0x00000060


	//   ....[1]....
        /*0060*/ 	.word	0x00000070


	//   ....[2]....
        /*0064*/ 	.word	0x00000130


	//   ....[3]....
        /*0068*/ 	.word	0x000002c0


	//   ....[4]....
        /*006c*/ 	.word	0x000011e0


	//----- nvinfo : EIATTR_REG_RECONFIG
	.align		4
.L_31:
        /*0070*/ 	.byte	0x01, 0x54
	.zero		2


	//----- nvinfo : EIATTR_SYSCALL_OFFSETS
	.align		4
        /*0074*/ 	.byte	0x04, 0x46
        /*0076*/ 	.short	(.L_33 - .L_32)


	//   ....[0]....
.L_32:
        /*0078*/ 	.word	0x000013d0


	//----- nvinfo : EIATTR_MBARRIER_INSTR_OFFSETS
	.align		4
.L_33:
        /*007c*/ 	.byte	0x04, 0x39
        /*007e*/ 	.short	(.L_35 - .L_34)


	//   ....[0]....
.L_34:
        /*0080*/ 	.word	0x00000230
        /*0084*/ 	.word	0x000000ff
        /*0088*/ 	.word	0x00000000
        /*008c*/ 	.short	0x0100
        /*008e*/ 	.byte	0x08
	.zero		1


	//   ....[1]....
        /*0090*/ 	.word	0x00000240
        /*0094*/ 	.word	0x000000ff
        /*0098*/ 	.word	0x00000020
        /*009c*/ 	.short	0x0100
        /*009e*/ 	.byte	0x08
	.zero		1


	//   ....[2]....
        /*00a0*/ 	.word	0x00000250
        /*00a4*/ 	.word	0x000000ff
        /*00a8*/ 	.word	0x00000008
        /*00ac*/ 	.short	0x0100
        /*00ae*/ 	.byte	0x08
	.zero		1


	//   ....[3]....
        /*00b0*/ 	.word	0x00000260
        /*00b4*/ 	.word	0x000000ff
        /*00b8*/ 	.word	0x00000028
        /*00bc*/ 	.short	0x0100
        /*00be*/ 	.byte	0x08
	.zero		1


	//   ....[4]....
        /*00c0*/ 	.word	0x00000270
        /*00c4*/ 	.word	0x000000ff
        /*00c8*/ 	.word	0x00000010
        /*00cc*/ 	.short	0x0100
        /*00ce*/ 	.byte	0x08
	.zero		1


	//   ....[5]....
        /*00d0*/ 	.word	0x00000280
        /*00d4*/ 	.word	0x000000ff
        /*00d8*/ 	.word	0x00000030
        /*00dc*/ 	.short	0x0100
        /*00de*/ 	.byte	0x08
	.zero		1


	//   ....[6]....
        /*00e0*/ 	.word	0x00000290
        /*00e4*/ 	.word	0x000000ff
        /*00e8*/ 	.word	0x00000018
        /*00ec*/ 	.short	0x0100
        /*00ee*/ 	.byte	0x08
	.zero		1


	//   ....[7]....
        /*00f0*/ 	.word	0x000002a0
        /*00f4*/ 	.word	0x000000ff
        /*00f8*/ 	.word	0x00000038
        /*00fc*/ 	.short	0x0100
        /*00fe*/ 	.byte	0x08
	.zero		1


	//   ....[8]....
        /*0100*/ 	.word	0x00000570
        /*0104*/ 	.word	0x000000ff
        /*0108*/ 	.word	0x00000050
        /*010c*/ 	.short	0x0100
        /*010e*/ 	.byte	0x08
	.zero		1


	//   ....[9]....
        /*0110*/ 	.word	0x000005d0
        /*0114*/ 	.word	0x000000ff
        /*0118*/ 	.word	0x00000058
        /*011c*/ 	.short	0x0100
        /*011e*/ 	.byte	0x08
	.zero		1


	//   ....[10]....
        /*0120*/ 	.word	0x00001450
        /*0124*/ 	.word	0x00000003
        /*0128*/ 	.word	0x00000000
        /*012c*/ 	.short	0x010a
        /*012e*/ 	.byte	0x3f
	.zero		1


	//   ....[11]....
        /*0130*/ 	.word	0x000014b0
        /*0134*/ 	.word	0x00000003
        /*0138*/ 	.word	0x00000000
        /*013c*/ 	.short	0x010a
        /*013e*/ 	.byte	0x3f
	.zero		1


	//   ....[12]....
        /*0140*/ 	.word	0x000017e0
        /*0144*/ 	.word	0x000000ff
        /*0148*/ 	.word	0x00000000
        /*014c*/ 	.short	0x010a
        /*014e*/ 	.byte	0x04
	.zero		1


	//   ....[13]....
        /*0150*/ 	.word	0x00001820
        /*0154*/ 	.word	0x000000ff
        /*0158*/ 	.word	0x00000000
        /*015c*/ 	.short	0x010a
        /*015e*/ 	.byte	0x04
	.zero		1


	//   ....[14]....
        /*0160*/ 	.word	0x00001a60
        /*0164*/ 	.word	0x000000ff
        /*0168*/ 	.word	0x00000000
        /*016c*/ 	.short	0x0101
        /*016e*/ 	.byte	0x04
	.zero		1


	//   ....[15]....
        /*0170*/ 	.word	0x00001c20
        /*0174*/ 	.word	0x000000ff
        /*0178*/ 	.word	0x00000000
        /*017c*/ 	.short	0x0101
        /*017e*/ 	.byte	0x04
	.zero		1


	//   ....[16]....
        /*0180*/ 	.word	0x00007970
        /*0184*/ 	.word	0x0000000e
        /*0188*/ 	.word	0x00000020
        /*018c*/ 	.short	0x010a
        /*018e*/ 	.byte	0x3f
	.zero		1


	//   ....[17]....
        /*0190*/ 	.word	0x00007d30
        /*0194*/ 	.word	0x00000005
        /*0198*/ 	.word	0x00000058
        /*019c*/ 	.short	0x0101
        /*019e*/ 	.byte	0x3f
	.zero		1


	//   ....[18]....
        /*01a0*/ 	.word	0x00008440
        /*01a4*/ 	.word	0x00000007
        /*01a8*/ 	.word	0x00000000
        /*01ac*/ 	.short	0x010a
        /*01ae*/ 	.byte	0x3f
	.zero		1


	//   ....[19]....
        /*01b0*/ 	.word	0x000084c0
        /*01b4*/ 	.word	0x00000008
        /*01b8*/ 	.word	0x00000000
        /*01bc*/ 	.short	0x010a
        /*01be*/ 	.byte	0x3f
	.zero		1


	//   ....[20]....
        /*01c0*/ 	.word	0x00008550
        /*01c4*/ 	.word	0x0000000b
        /*01c8*/ 	.word	0x00000000
        /*01cc*/ 	.short	0x010a
        /*01ce*/ 	.byte	0x3f
	.zero		1


	//   ....[21]....
        /*01d0*/ 	.word	0x000085e0
        /*01d4*/ 	.word	0x00000003
        /*01d8*/ 	.word	0x00000000
        /*01dc*/ 	.short	0x010a
        /*01de*/ 	.byte	0x3f
	.zero		1


	//   ....[22]....
        /*01e0*/ 	.word	0x00008640
        /*01e4*/ 	.word	0x00000003
        /*01e8*/ 	.word	0x00000000
        /*01ec*/ 	.short	0x010a
        /*01ee*/ 	.byte	0x3f
	.zero		1


	//   ....[23]....
        /*01f0*/ 	.word	0x000086a0
        /*01f4*/ 	.word	0x00000004
        /*01f8*/ 	.word	0x00000000
        /*01fc*/ 	.short	0x010a
        /*01fe*/ 	.byte	0x3f
	.zero		1


	//   ....[24]....
        /*0200*/ 	.word	0x00008770
        /*0204*/ 	.word	0x0000000e
        /*0208*/ 	.word	0x00000020
        /*020c*/ 	.short	0x010a
        /*020e*/ 	.byte	0x3f
	.zero		1


	//   ....[25]....
        /*0210*/ 	.word	0x00008840
        /*0214*/ 	.word	0x00000007
        /*0218*/ 	.word	0x00000000
        /*021c*/ 	.short	0x010a
        /*021e*/ 	.byte	0x3f
	.zero		1


	//   ....[26]....
        /*0220*/ 	.word	0x00008890
        /*0224*/ 	.word	0x00000008
        /*0228*/ 	.word	0x00000000
        /*022c*/ 	.short	0x010a
        /*022e*/ 	.byte	0x3f
	.zero		1


	//   ....[27]....
        /*0230*/ 	.word	0x000088e0
        /*0234*/ 	.word	0x0000000b
        /*0238*/ 	.word	0x00000000
        /*023c*/ 	.short	0x010a
        /*023e*/ 	.byte	0x3f
	.zero		1


	//----- nvinfo : EIATTR_NUM_MBARRIERS
	.align		4
.L_35:
        /*0240*/ 	.byte	0x03, 0x38
        /*0242*/ 	.short	0x000a


	//----- nvinfo : EIATTR_EXIT_INSTR_OFFSETS
	.align		4
        /*0244*/ 	.byte	0x04, 0x1c
        /*0246*/ 	.short	(.L_37 - .L_36)


	//   ....[0]....
.L_36:
        /*0248*/ 	.word	0x00000670


	//   ....[1]....
        /*024c*/ 	.word	0x00000f40


	//   ....[2]....
        /*0250*/ 	.word	0x00007050


	//   ....[3]....
        /*0254*/ 	.word	0x00007680


	//   ....[4]....
        /*0258*/ 	.word	0x00008630


	//----- nvinfo : EIATTR_MAX_THREADS
	.align		4
.L_37:
        /*025c*/ 	.byte	0x04, 0x05
        /*025e*/ 	.short	(.L_39 - .L_38)
.L_38:
        /*0260*/ 	.word	0x00000180
        /*0264*/ 	.word	0x00000001
        /*0268*/ 	.word	0x00000001


	//----- nvinfo : EIATTR_CRS_STACK_SIZE
	.align		4
.L_39:
        /*026c*/ 	.byte	0x04, 0x1e
        /*026e*/ 	.short	(.L_41 - .L_40)
.L_40:
        /*0270*/ 	.word	0x00000000


	//----- nvinfo : EIATTR_CBANK_PARAM_SIZE
	.align		4
.L_41:
        /*0274*/ 	.byte	0x03, 0x19
        /*0276*/ 	.short	0x0470


	//----- nvinfo : EIATTR_PARAM_CBANK
	.align		4
        /*0278*/ 	.byte	0x04, 0x0a
        /*027a*/ 	.short	(.L_43 - .L_42)
	.align		4
.L_42:
        /*027c*/ 	.word	index@(.nv.constant0._ZN7cutlass13device_kernelINS_4gemm6kernel13GemmUniversalIN4cute5tupleIJiiiiEEENS1_10collective13CollectiveMmaINS1_34MainloopSm90TmaGmmaWarpSpecializedILi4ENS5_IJNS4_1CILi1EEESB_SB_EEENS1_35KernelTmaWarpSpecializedCooperativeEEENS5_IJNSA_ILi256EEENSA_ILi64EEENSA_ILi32EEEEEENS_10bfloat16_tENS5_IJlSB_lEEESJ_SK_NS4_8TiledMMAINS4_8MMA_AtomIJNS4_4SM904GMMA27MMA_64x64x16_F32BF16BF16_SSILNSO_5MajorE0ELSQ_0ELNSO_7ScaleInE1ELSR_1EEEEEENS4_6LayoutINS5_IJNSA_ILi2EEESB_SB_EEENS5_IJSB_NSA_ILi0EEESX_EEEEENS5_IJNS4_10UnderscoreES10_S10_EEEEENS4_13SM90_TMA_LOADENS4_14ComposedLayoutINS4_7SwizzleILi2ELi4ELi3EEENS4_18smem_ptr_flag_bitsILi16EEENSU_INS5_IJNSA_ILi8EEESH_EEENS5_IJSH_SB_EEEEEEEvNS4_8identityES13_S1D_vS1E_EENS_8epilogue10collective6detail29Sm90TmaWarpSpecializedAdapterINS1H_15DefaultEpilogueISJ_SK_SK_NS1G_6thread17LinearCombinationISJ_Li1EffLNS1L_9ScaleType4KindE0ELNS_15FloatRoundStyleE2ESJ_EENS1_15EpilogueDefaultEEEEEvvEEEEvNT_6ParamsE)
        /*0280*/ 	.short	0x0210
        /*0282*/ 	.short	0x0470


	//----- nvinfo : EIATTR_SW_WAR
	.align		4
.L_43:
        /*0284*/ 	.byte	0x04, 0x36
        /*0286*/ 	.short	(.L_45 - .L_44)
.L_44:
        /*0288*/ 	.word	0x00000008
.L_45:


//--------------------- .nv.callgraph             --------------------------
	.section	.nv.callgraph,"",@"SHT_CUDA_CALLGRAPH"
	.align	4
	.sectionentsize	8
	.align		4
        /*0000*/ 	.word	0x00000000
	.align		4
        /*0004*/ 	.word	0xffffffff
	.align		4
        /*0008*/ 	.word	index@(_ZN7cutlass13device_kernelINS_4gemm6kernel13GemmUniversalIN4cute5tupleIJiiiiEEENS1_10collective13CollectiveMmaINS1_34MainloopSm90TmaGmmaWarpSpecializedILi4ENS5_IJNS4_1CILi1EEESB_SB_EEENS1_35KernelTmaWarpSpecializedCooperativeEEENS5_IJNSA_ILi256EEENSA_ILi64EEENSA_ILi32EEEEEENS_10bfloat16_tENS5_IJlSB_lEEESJ_SK_NS4_8TiledMMAINS4_8MMA_AtomIJNS4_4SM904GMMA27MMA_64x64x16_F32BF16BF16_SSILNSO_5MajorE0ELSQ_0ELNSO_7ScaleInE1ELSR_1EEEEEENS4_6LayoutINS5_IJNSA_ILi2EEESB_SB_EEENS5_IJSB_NSA_ILi0EEESX_EEEEENS5_IJNS4_10UnderscoreES10_S10_EEEEENS4_13SM90_TMA_LOADENS4_14ComposedLayoutINS4_7SwizzleILi2ELi4ELi3EEENS4_18smem_ptr_flag_bitsILi16EEENSU_INS5_IJNSA_ILi8EEESH_EEENS5_IJSH_SB_EEEEEEEvNS4_8identityES13_S1D_vS1E_EENS_8epilogue10collective6detail29Sm90TmaWarpSpecializedAdapterINS1H_15DefaultEpilogueISJ_SK_SK_NS1G_6thread17LinearCombinationISJ_Li1EffLNS1L_9ScaleType4KindE0ELNS_15FloatRoundStyleE2ESJ_EENS1_15EpilogueDefaultEEEEEvvEEEEvNT_6ParamsE)
	.align		4
        /*000c*/ 	.word	index@(__assertfail)
	.align		4
        /*0010*/ 	.word	0x00000000
	.align		4
        /*0014*/ 	.word	0xfffffffe
	.align		4
        /*0018*/ 	.word	0x00000000
	.align		4
        /*001c*/ 	.word	0xfffffffd
	.align		4
        /*0020*/ 	.word	0x00000000
	.align		4
        /*0024*/ 	.word	0xfffffffc


//--------------------- .nv.constant4             --------------------------
	.section	.nv.constant4,"a",@progbits
	.align	8
	.align		8
.nv.constant4:
        /*0000*/ 	.dword	__assertfail
	.align		8
        /*0008*/ 	.dword	__unnamed_1
	.align		8
        /*0010*/ 	.dword	_ZN40_INTERNAL_c9def79c_4_k_cu_ae5946c4_280554cuda3std3__45__cpo5beginE
	.align		8
        /*0018*/ 	.dword	_ZN40_INTERNAL_c9def79c_4_k_cu_ae5946c4_280554cuda3std3__45__cpo3endE
	.align		8
        /*0020*/ 	.dword	_ZN40_INTERNAL_c9def79c_4_k_cu_ae5946c4_280554cuda3std3__45__cpo6cbeginE
	.align		8
        /*0028*/ 	.dword	_ZN40_INTERNAL_c9def79c_4_k_cu_ae5946c4_280554cuda3std3__45__cpo4cendE
	.align		8
        /*0030*/ 	.dword	_ZN40_INTERNAL_c9def79c_4_k_cu_ae5946c4_280554cuda3std3__442_GLOBAL__N__c9def79c_4_k_cu_ae5946c4_280556ignoreE
	.align		8
        /*0038*/ 	.dword	_ZN40_INTERNAL_c9def79c_4_k_cu_ae5946c4_280554cuda3std3__419piecewise_constructE
	.align		8
        /*0040*/ 	.dword	_ZN40_INTERNAL_c9def79c_4_k_cu_ae5946c4_280554cuda3std3__48in_placeE
	.align		8
        /*0048*/ 	.dword	_ZN40_INTERNAL_c9def79c_4_k_cu_ae5946c4_280554cuda3std6ranges3__45__cpo4swapE
	.align		8
        /*0050*/ 	.dword	_ZN40_INTERNAL_c9def79c_4_k_cu_ae5946c4_280554cuda3std6ranges3__45__cpo9iter_moveE
	.align		8
        /*0058*/ 	.dword	_ZN40_INTERNAL_c9def79c_4_k_cu_ae5946c4_280554cute7productE
	.align		8
        /*0060*/ 	.dword	_ZN40_INTERNAL_c9def79c_4_k_cu_ae5946c4_280554cute1_E
	.align		8
        /*0068*/ 	.dword	$str$22
	.align		8
        /*0070*/ 	.dword	$str$23


//--------------------- .text._ZN7cutlass13device_kernelINS_4gemm6kernel13GemmUniversalIN4cute5tupleIJiiiiEEENS1_10collective13CollectiveMmaINS1_34MainloopSm90TmaGmmaWarpSpecializedILi4ENS5_IJNS4_1CILi1EEESB_SB_EEENS1_35KernelTmaWarpSpecializedCooperativeEEENS5_IJNSA_ILi256EEENSA_ILi64EEENSA_ILi32EEEEEENS_10bfloat16_tENS5_IJlSB_lEEESJ_SK_NS4_8TiledMMAINS4_8MMA_AtomIJNS4_4SM904GMMA27MMA_64x64x16_F32BF16BF16_SSILNSO_5MajorE0ELSQ_0ELNSO_7ScaleInE1ELSR_1EEEEEENS4_6LayoutINS5_IJNSA_ILi2EEESB_SB_EEENS5_IJSB_NSA_ILi0EEESX_EEEEENS5_IJNS4_10UnderscoreES10_S10_EEEEENS4_13SM90_TMA_LOADENS4_14ComposedLayoutINS4_7SwizzleILi2ELi4ELi3EEENS4_18smem_ptr_flag_bitsILi16EEENSU_INS5_IJNSA_ILi8EEESH_EEENS5_IJSH_SB_EEEEEEEvNS4_8identityES13_S1D_vS1E_EENS_8epilogue10collective6detail29Sm90TmaWarpSpecializedAdapterINS1H_15DefaultEpilogueISJ_SK_SK_NS1G_6thread17LinearCombinationISJ_Li1EffLNS1L_9ScaleType4KindE0ELNS_15FloatRoundStyleE2ESJ_EENS1_15EpilogueDefaultEEEEEvvEEEEvNT_6ParamsE --------------------------
	.section	.text._ZN7cutlass13device_kernelINS_4gemm6kernel13GemmUniversalIN4cute5tupleIJiiiiEEENS1_10collective13CollectiveMmaINS1_34MainloopSm90TmaGmmaWarpSpecializedILi4ENS5_IJNS4_1CILi1EEESB_SB_EEENS1_35KernelTmaWarpSpecializedCooperativeEEENS5_IJNSA_ILi256EEENSA_ILi64EEENSA_ILi32EEEEEENS_10bfloat16_tENS5_IJlSB_lEEESJ_SK_NS4_8TiledMMAINS4_8MMA_AtomIJNS4_4SM904GMMA27MMA_64x64x16_F32BF16BF16_SSILNSO_5MajorE0ELSQ_0ELNSO_7ScaleInE1ELSR_1EEEEEENS4_6LayoutINS5_IJNSA_ILi2EEESB_SB_EEENS5_IJSB_NSA_ILi0EEESX_EEEEENS5_IJNS4_10UnderscoreES10_S10_EEEEENS4_13SM90_TMA_LOADENS4_14ComposedLayoutINS4_7SwizzleILi2ELi4ELi3EEENS4_18smem_ptr_flag_bitsILi16EEENSU_INS5_IJNSA_ILi8EEESH_EEENS5_IJSH_SB_EEEEEEEvNS4_8identityES13_S1D_vS1E_EENS_8epilogue10collective6detail29Sm90TmaWarpSpecializedAdapterINS1H_15DefaultEpilogueISJ_SK_SK_NS1G_6thread17LinearCombinationISJ_Li1EffLNS1L_9ScaleType4KindE0ELNS_15FloatRoundStyleE2ESJ_EENS1_15EpilogueDefaultEEEEEvvEEEEvNT_6ParamsE,"ax",@progbits
	.align	128
.text._ZN7cutlass13device_kernelINS_4gemm6kernel13GemmUniversalIN4cute5tupleIJiiiiEEENS1_10collective13CollectiveMmaINS1_34MainloopSm90TmaGmmaWarpSpecializedILi4ENS5_IJNS4_1CILi1EEESB_SB_EEENS1_35KernelTmaWarpSpecializedCooperativeEEENS5_IJNSA_ILi256EEENSA_ILi64EEENSA_ILi32EEEEEENS_10bfloat16_tENS5_IJlSB_lEEESJ_SK_NS4_8TiledMMAINS4_8MMA_AtomIJNS4_4SM904GMMA27MMA_64x64x16_F32BF16BF16_SSILNSO_5MajorE0ELSQ_0ELNSO_7ScaleInE1ELSR_1EEEEEENS4_6LayoutINS5_IJNSA_ILi2EEESB_SB_EEENS5_IJSB_NSA_ILi0EEESX_EEEEENS5_IJNS4_10UnderscoreES10_S10_EEEEENS4_13SM90_TMA_LOADENS4_14ComposedLayoutINS4_7SwizzleILi2ELi4ELi3EEENS4_18smem_ptr_flag_bitsILi16EEENSU_INS5_IJNSA_ILi8EEESH_EEENS5_IJSH_SB_EEEEEEEvNS4_8identityES13_S1D_vS1E_EENS_8epilogue10collective6detail29Sm90TmaWarpSpecializedAdapterINS1H_15DefaultEpilogueISJ_SK_SK_NS1G_6thread17LinearCombinationISJ_Li1EffLNS1L_9ScaleType4KindE0ELNS_15FloatRoundStyleE2ESJ_EENS1_15EpilogueDefaultEEEEEvvEEEEvNT_6ParamsE:
        .type           _ZN7cutlass13device_kernelINS_4gemm6kernel13GemmUniversalIN4cute5tupleIJiiiiEEENS1_10collective13CollectiveMmaINS1_34MainloopSm90TmaGmmaWarpSpecializedILi4ENS5_IJNS4_1CILi1EEESB_SB_EEENS1_35KernelTmaWarpSpecializedCooperativeEEENS5_IJNSA_ILi256EEENSA_ILi64EEENSA_ILi32EEEEEENS_10bfloat16_tENS5_IJlSB_lEEESJ_SK_NS4_8TiledMMAINS4_8MMA_AtomIJNS4_4SM904GMMA27MMA_64x64x16_F32BF16BF16_SSILNSO_5MajorE0ELSQ_0ELNSO_7ScaleInE1ELSR_1EEEEEENS4_6LayoutINS5_IJNSA_ILi2EEESB_SB_EEENS5_IJSB_NSA_ILi0EEESX_EEEEENS5_IJNS4_10UnderscoreES10_S10_EEEEENS4_13SM90_TMA_LOADENS4_14ComposedLayoutINS4_7SwizzleILi2ELi4ELi3EEENS4_18smem_ptr_flag_bitsILi16EEENSU_INS5_IJNSA_ILi8EEESH_EEENS5_IJSH_SB_EEEEEEEvNS4_8identityES13_S1D_vS1E_EENS_8epilogue10collective6detail29Sm90TmaWarpSpecializedAdapterINS1H_15DefaultEpilogueISJ_SK_SK_NS1G_6thread17LinearCombinationISJ_Li1EffLNS1L_9ScaleType4KindE0ELNS_15FloatRoundStyleE2ESJ_EENS1_15EpilogueDefaultEEEEEvvEEEEvNT_6ParamsE,@function
        .size           _ZN7cutlass13device_kernelINS_4gemm6kernel13GemmUniversalIN4cute5tupleIJiiiiEEENS1_10collective13CollectiveMmaINS1_34MainloopSm90TmaGmmaWarpSpecializedILi4ENS5_IJNS4_1CILi1EEESB_SB_EEENS1_35KernelTmaWarpSpecializedCooperativeEEENS5_IJNSA_ILi256EEENSA_ILi64EEENSA_ILi32EEEEEENS_10bfloat16_tENS5_IJlSB_lEEESJ_SK_NS4_8TiledMMAINS4_8MMA_AtomIJNS4_4SM904GMMA27MMA_64x64x16_F32BF16BF16_SSILNSO_5MajorE0ELSQ_0ELNSO_7ScaleInE1ELSR_1EEEEEENS4_6LayoutINS5_IJNSA_ILi2EEESB_SB_EEENS5_IJSB_NSA_ILi0EEESX_EEEEENS5_IJNS4_10UnderscoreES10_S10_EEEEENS4_13SM90_TMA_LOADENS4_14ComposedLayoutINS4_7SwizzleILi2ELi4ELi3EEENS4_18smem_ptr_flag_bitsILi16EEENSU_INS5_IJNSA_ILi8EEESH_EEENS5_IJSH_SB_EEEEEEEvNS4_8identityES13_S1D_vS1E_EENS_8epilogue10collective6detail29Sm90TmaWarpSpecializedAdapterINS1H_15DefaultEpilogueISJ_SK_SK_NS1G_6thread17LinearCombinationISJ_Li1EffLNS1L_9ScaleType4KindE0ELNS_15FloatRoundStyleE2ESJ_EENS1_15EpilogueDefaultEEEEEvvEEEEvNT_6ParamsE,(.L_x_192 - _ZN7cutlass13device_kernelINS_4gemm6kernel13GemmUniversalIN4cute5tupleIJiiiiEEENS1_10collective13CollectiveMmaINS1_34MainloopSm90TmaGmmaWarpSpecializedILi4ENS5_IJNS4_1CILi1EEESB_SB_EEENS1_35KernelTmaWarpSpecializedCooperativeEEENS5_IJNSA_ILi256EEENSA_ILi64EEENSA_ILi32EEEEEENS_10bfloat16_tENS5_IJlSB_lEEESJ_SK_NS4_8TiledMMAINS4_8MMA_AtomIJNS4_4SM904GMMA27MMA_64x64x16_F32BF16BF16_SSILNSO_5MajorE0ELSQ_0ELNSO_7ScaleInE1ELSR_1EEEEEENS4_6LayoutINS5_IJNSA_ILi2EEESB_SB_EEENS5_IJSB_NSA_ILi0EEESX_EEEEENS5_IJNS4_10UnderscoreES10_S10_EEEEENS4_13SM90_TMA_LOADENS4_14ComposedLayoutINS4_7SwizzleILi2ELi4ELi3EEENS4_18smem_ptr_flag_bitsILi16EEENSU_INS5_IJNSA_ILi8EEESH_EEENS5_IJSH_SB_EEEEEEEvNS4_8identityES13_S1D_vS1E_EENS_8epilogue10collective6detail29Sm90TmaWarpSpecializedAdapterINS1H_15DefaultEpilogueISJ_SK_SK_NS1G_6thread17LinearCombinationISJ_Li1EffLNS1L_9ScaleType4KindE0ELNS_15FloatRoundStyleE2ESJ_EENS1_15EpilogueDefaultEEEEEvvEEEEvNT_6ParamsE)
        .other          _ZN7cutlass13device_kernelINS_4gemm6kernel13GemmUniversalIN4cute5tupleIJiiiiEEENS1_10collective13CollectiveMmaINS1_34MainloopSm90TmaGmmaWarpSpecializedILi4ENS5_IJNS4_1CILi1EEESB_SB_EEENS1_35KernelTmaWarpSpecializedCooperativeEEENS5_IJNSA_ILi256EEENSA_ILi64EEENSA_ILi32EEEEEENS_10bfloat16_tENS5_IJlSB_lEEESJ_SK_NS4_8TiledMMAINS4_8MMA_AtomIJNS4_4SM904GMMA27MMA_64x64x16_F32BF16BF16_SSILNSO_5MajorE0ELSQ_0ELNSO_7ScaleInE1ELSR_1EEEEEENS4_6LayoutINS5_IJNSA_ILi2EEESB_SB_EEENS5_IJSB_NSA_ILi0EEESX_EEEEENS5_IJNS4_10UnderscoreES10_S10_EEEEENS4_13SM90_TMA_LOADENS4_14ComposedLayoutINS4_7SwizzleILi2ELi4ELi3EEENS4_18smem_ptr_flag_bitsILi16EEENSU_INS5_IJNSA_ILi8EEESH_EEENS5_IJSH_SB_EEEEEEEvNS4_8identityES13_S1D_vS1E_EENS_8epilogue10collective6detail29Sm90TmaWarpSpecializedAdapterINS1H_15DefaultEpilogueISJ_SK_SK_NS1G_6thread17LinearCombinationISJ_Li1EffLNS1L_9ScaleType4KindE0ELNS_15FloatRoundStyleE2ESJ_EENS1_15EpilogueDefaultEEEEEvvEEEEvNT_6ParamsE,@"STO_CUDA_ENTRY STV_DEFAULT"
_ZN7cutlass13device_kernelINS_4gemm6kernel13GemmUniversalIN4cute5tupleIJiiiiEEENS1_10collective13CollectiveMmaINS1_34MainloopSm90TmaGmmaWarpSpecializedILi4ENS5_IJNS4_1CILi1EEESB_SB_EEENS1_35KernelTmaWarpSpecializedCooperativeEEENS5_IJNSA_ILi256EEENSA_ILi64EEENSA_ILi32EEEEEENS_10bfloat16_tENS5_IJlSB_lEEESJ_SK_NS4_8TiledMMAINS4_8MMA_AtomIJNS4_4SM904GMMA27MMA_64x64x16_F32BF16BF16_SSILNSO_5MajorE0ELSQ_0ELNSO_7ScaleInE1ELSR_1EEEEEENS4_6LayoutINS5_IJNSA_ILi2EEESB_SB_EEENS5_IJSB_NSA_ILi0EEESX_EEEEENS5_IJNS4_10UnderscoreES10_S10_EEEEENS4_13SM90_TMA_LOADENS4_14ComposedLayoutINS4_7SwizzleILi2ELi4ELi3EEENS4_18smem_ptr_flag_bitsILi16EEENSU_INS5_IJNSA_ILi8EEESH_EEENS5_IJSH_SB_EEEEEEEvNS4_8identityES13_S1D_vS1E_EENS_8epilogue10collective6detail29Sm90TmaWarpSpecializedAdapterINS1H_15DefaultEpilogueISJ_SK_SK_NS1G_6thread17LinearCombinationISJ_Li1EffLNS1L_9ScaleType4KindE0ELNS_15FloatRoundStyleE2ESJ_EENS1_15EpilogueDefaultEEEEEvvEEEEvNT_6ParamsE:
[----:B------:R-:W0:Y:S01]  /*0000*/  LDC R1, c[0x0][0x28] ;  /* 0x00000a00ff017b82 */ /* 0x000e220000000800 */
[----:B------:R-:W1:Y:S01]  /*0010*/  S2R R4, SR_TID.X ;  /* 0x0000000000047919 */ /* 0x000e620000002100 */
[----:B------:R-:W-:Y:S01]  /*0020*/  ELECT P0, URZ, PT ;  /* 0x00000000003f782f */ /* 0x000fe20003800000 */
[----:B------:R-:W-:Y:S01]  /*0030*/  BSSY B0, `(.L_x_0) ;  /* 0x000000f000007945 */ /* 0x000fe20003800000 */
[--C-:B-1----:R-:W-:Y:S02]  /*0040*/  SHF.R.U32.HI R0, RZ, 0x5, R4.reuse ;  /* 0x00000005ff007819 */ /* 0x102fe40000011604 */
[----:B------:R-:W-:-:S03]  /*0050*/  SHF.R.U32.HI R14, RZ, 0x7, R4 ;  /* 0x00000007ff0e7819 */ /* 0x000fc60000011604 */
[----:B------:R-:W1:Y:S04]  /*0060*/  SHFL.IDX PT, R5, R0, RZ, 0x1f ;  /* 0x00001fff00057589 */ /* 0x000e6800000e0000 */
[----:B------:R2:W3:Y:S01]  /*0070*/  SHFL.IDX PT, R10, R14, RZ, 0x1f ;  /* 0x00001fff0e0a7589 */ /* 0x0004e200000e0000 */
[----:B-1----:R-:W-:-:S13]  /*0080*/  ISETP.NE.OR P0, PT, R5, RZ, !P0 ;  /* 0x000000ff0500720c */ /* 0x002fda0004705670 */
[----:B0-23--:R-:W-:Y:S05]  /*0090*/  @P0 BRA `(.L_x_1) ;  /* 0x0000000000200947 */ /* 0x00dfea0003800000 */
[----:B------:R-:W-:Y:S02]  /*00a0*/  ULDC.64 UR4, c[0x0][0x198] ;  /* 0x0000660000047ab9 */ /* 0x000fe40000000a00 */
[----:B------:R-:W-:Y:S02]  /*00b0*/  UIADD3 UR6, UP0, UR4, 0xf0, URZ ;  /* 0x000000f004067890 */ /* 0x000fe4000ff1e03f */
[----:B------:R-:W-:Y:S02]  /*00c0*/  UIADD3 UR4, UP1, UR4, 0x1f0, URZ ;  /* 0x000001f004047890 */ /* 0x000fe4000ff3e03f */
[----:B------:R-:W-:Y:S02]  /*00d0*/  UIADD3.X UR7, URZ, UR5, URZ, UP0, !UPT ;  /* 0x000000053f077290 */ /* 0x000fe400087fe43f */
[----:B------:R-:W-:-:S07]  /*00e0*/  UIADD3.X UR5, URZ, UR5, URZ, UP1, !UPT ;  /* 0x000000053f057290 */ /* 0x000fce0008ffe43f */
[----:B------:R0:W-:Y:S02]  /*00f0*/  UTMACCTL.PF [UR6] ;  /* 0x00000000060079b9 */ /* 0x0001e40008040000 */
[----:B------:R0:W-:Y:S02]  /*0100*/  UTMACCTL.PF [UR4] ;  /* 0x00000000040079b9 */ /* 0x0001e40008040000 */
[----:B0-----:R-:W-:Y:S01]  /*0110*/  NOP ;  /* 0x0000000000007918 */ /* 0x001fe20000000000 */
.L_x_1:
[----:B------:R-:W-:Y:S05]  /*0120*/  BSYNC B0 ;  /* 0x0000000000007941 */ /* 0x000fea0003800000 */
.L_x_0:
[----:B------:R-:W0:Y:S02]  /*0130*/  SHFL.IDX PT, R2, R0, RZ, 0x1f ;  /* 0x00001fff00027589 */ /* 0x000e2400000e0000 */
[----:B0-----:R-:W-:-:S13]  /*0140*/  ISETP.NE.AND P0, PT, R2, RZ, PT ;  /* 0x000000ff0200720c */ /* 0x001fda0003f05270 */
[----:B------:R-:W-:Y:S05]  /*0150*/  @P0 BRA `(.L_x_2) ;  /* 0x0000000000580947 */ /* 0x000fea0003800000 */
[----:B------:R-:W0:Y:S01]  /*0160*/  S2UR UR8, SR_CgaCtaId ;  /* 0x00000000000879c3 */ /* 0x000e220000008800 */
[----:B------:R-:W-:Y:S01]  /*0170*/  UMOV UR4, 0x400 ;  /* 0x0000040000047882 */ /* 0x000fe20000000000 */
[----:B------:R-:W-:Y:S01]  /*0180*/  UMOV UR5, 0x1 ;  /* 0x0000000100057882 */ /* 0x000fe20000000000 */
[----:B------:R-:W-:Y:S01]  /*0190*/  UMOV UR6, 0x100 ;  /* 0x0000010000067882 */ /* 0x000fe20000000000 */
[----:B------:R-:W-:Y:S01]  /*01a0*/  ELECT P0, URZ, PT ;  /* 0x00000000003f782f */ /* 0x000fe20003800000 */
[----:B------:R-:W-:-:S04]  /*01b0*/  UIADD3 UR6, -UR6, 0x100000, URZ ;  /* 0x0010000006067890 */ /* 0x000fc8000fffe13f */
[----:B------:R-:W-:Y:S02]  /*01c0*/  USHF.L.U32 UR7, UR6, 0xb, URZ ;  /* 0x0000000b06077899 */ /* 0x000fe4000800063f */
[----:B------:R-:W-:Y:S02]  /*01d0*/  USHF.L.U32 UR6, UR6, 0x1, URZ ;  /* 0x0000000106067899 */ /* 0x000fe4000800063f */
[----:B0-----:R-:W-:Y:S02]  /*01e0*/  ULEA UR8, UR8, UR4, 0x18 ;  /* 0x0000000408087291 */ /* 0x001fe4000f8ec03f */
[----:B------:R-:W-:-:S04]  /*01f0*/  UIADD3 UR4, -UR5, 0x100000, URZ ;  /* 0x0010000005047890 */ /* 0x000fc8000fffe13f */
[----:B------:R-:W-:Y:S02]  /*0200*/  USHF.L.U32 UR5, UR4, 0xb, URZ ;  /* 0x0000000b04057899 */ /* 0x000fe4000800063f */
[----:B------:R-:W-:Y:S01]  /*0210*/  USHF.L.U32 UR4, UR4, 0x1, URZ ;  /* 0x0000000104047899 */ /* 0x000fe2000800063f */
[----:B------:R-:W0:Y:S11]  /*0220*/  FENCE.VIEW.ASYNC.S ;  /* 0x00000000000073c6 */ /* 0x000e360000000000 */
[----:B0-----:R0:W1:Y:S01]  /*0230*/  SYNCS.EXCH.64 URZ, [UR8], UR4 ;  /* 0x00000004083f75b2 */ /* 0x0010620008000100 */
[----:B------:R0:W2:Y:S01]  /*0240*/  SYNCS.EXCH.64 URZ, [UR8+0x20], UR6 ;  /* 0x00002006083f75b2 */ /* 0x0000a20008000100 */
[----:B------:R0:W3:Y:S01]  /*0250*/  SYNCS.EXCH.64 URZ, [UR8+0x8], UR4 ;  /* 0x00000804083f75b2 */ /* 0x0000e20008000100 */
[----:B------:R0:W4:Y:S01]  /*0260*/  SYNCS.EXCH.64 URZ, [UR8+0x28], UR6 ;  /* 0x00002806083f75b2 */ /* 0x0001220008000100 */
[----:B------:R0:W0:Y:S01]  /*0270*/  SYNCS.EXCH.64 URZ, [UR8+0x10], UR4 ;  /* 0x00001004083f75b2 */ /* 0x0000220008000100 */
[----:B------:R0:W0:Y:S01]  /*0280*/  SYNCS.EXCH.64 URZ, [UR8+0x30], UR6 ;  /* 0x00003006083f75b2 */ /* 0x0000220008000100 */
[----:B------:R0:W0:Y:S01]  /*0290*/  SYNCS.EXCH.64 URZ, [UR8+0x18], UR4 ;  /* 0x00001804083f75b2 */ /* 0x0000220008000100 */
[----:B------:R0:W0:Y:S01]  /*02a0*/  SYNCS.EXCH.64 URZ, [UR8+0x38], UR6 ;  /* 0x00003806083f75b2 */ /* 0x0000220008000100 */
[----:B------:R-:W-:Y:S01]  /*02b0*/  NOP ;  /* 0x0000000000007918 */ /* 0x000fe20000000000 */
.L_x_2:
[----:B------:R-:W5:Y:S01]  /*02c0*/  SHFL.IDX PT, R0, R0, RZ, 0x1f ;  /* 0x00001fff00007589 */ /* 0x000f6200000e0000 */
[----:B------:R-:W-:Y:S01]  /*02d0*/  ELECT P0, URZ, PT ;  /* 0x00000000003f782f */ /* 0x000fe20003800000 */
[----:B------:R-:W1:Y:S01]  /*02e0*/  LDC R2, c[0x0][0x65c] ;  /* 0x00019700ff027b82 */ /* 0x000e620000000800 */
[----:B0-----:R-:W-:Y:S01]  /*02f0*/  UMOV UR4, 0x20 ;  /* 0x0000002000047882 */ /* 0x001fe20000000000 */
[----:B------:R-:W0:Y:S01]  /*0300*/  S2R R3, SR_CTAID.Y ;  /* 0x0000000000037919 */ /* 0x000e220000002600 */
[----:B------:R-:W-:Y:S01]  /*0310*/  NOP ;  /* 0x0000000000007918 */ /* 0x000fe20000000000 */
[----:B------:R-:W-:Y:S01]  /*0320*/  ISETP.NE.AND P2, PT, R10, RZ, PT ;  /* 0x000000ff0a00720c */ /* 0x000fe20003f45270 */
[----:B------:R-:W-:Y:S01]  /*0330*/  NOP ;  /* 0x0000000000007918 */ /* 0x000fe20000000000 */
[----:B------:R-:W2:Y:S01]  /*0340*/  S2R R6, SR_CTAID.X ;  /* 0x0000000000067919 */ /* 0x000ea20000002500 */
[----:B------:R-:W-:Y:S02]  /*0350*/  LOP3.LUT R7, R7, 0xfffff7ff, RZ, 0xc0, !PT ;  /* 0xfffff7ff07077812 */ /* 0x000fe400078ec0ff */
[----:B-----5:R-:W-:-:S02]  /*0360*/  ISETP.NE.OR P0, PT, R0, RZ, !P0 ;  /* 0x000000ff0000720c */ /* 0x020fc40004705670 */
[----:B-1----:R-:W-:Y:S02]  /*0370*/  ISETP.NE.AND P3, PT, R2, 0x1, PT ;  /* 0x000000010200780c */ /* 0x002fe40003f65270 */
[----:B------:R-:W-:-:S04]  /*0380*/  SHF.R.S32.HI R0, RZ, 0x1f, R5 ;  /* 0x0000001fff007819 */ /* 0x000fc80000011405 */
[----:B------:R-:W-:-:S04]  /*0390*/  LEA.HI R0, R0, R5, RZ, 0x2 ;  /* 0x0000000500007211 */ /* 0x000fc800078f10ff */
[----:B------:R-:W-:Y:S01]  /*03a0*/  LOP3.LUT R0, R0, 0xfffffffc, RZ, 0xc0, !PT ;  /* 0xfffffffc00007812 */ /* 0x000fe200078ec0ff */
[----:B------:R-:W-:Y:S01]  /*03b0*/  VOTEU.ALL UP0, P0 ;  /* 0x00000000003f7886 */ /* 0x000fe20000000000 */
[----:B------:R-:W-:Y:S01]  /*03c0*/  VOTEU.ALL UP1, P0 ;  /* 0x00000000003f7886 */ /* 0x000fe20000020000 */
[----:B------:R-:W2:Y:S01]  /*03d0*/  @P3 LDC R17, c[0x0][0x10] ;  /* 0x00000400ff113b82 */ /* 0x000ea20000000800 */
[----:B------:R-:W-:Y:S01]  /*03e0*/  @P3 LOP3.LUT R7, R7, 0x800, RZ, 0xfc, !PT ;  /* 0x0000080007073812 */ /* 0x000fe200078efcff */
[----:B------:R-:W-:Y:S01]  /*03f0*/  IMAD.IADD R0, R5, 0x1, -R0 ;  /* 0x0000000105007824 */ /* 0x000fe200078e0a00 */
[----:B------:R-:W-:Y:S01]  /*0400*/  @!UP0 UMOV UR6, 0x400 ;  /* 0x0000040000068882 */ /* 0x000fe20000000000 */
[----:B------:R-:W-:-:S04]  /*0410*/  @!UP0 UIADD3 UR4, -UR4, 0x100000, URZ ;  /* 0x0010000004048890 */ /* 0x000fc8000fffe13f */
[----:B------:R-:W-:Y:S02]  /*0420*/  @!UP0 USHF.L.U32 UR5, UR4, 0xb, URZ ;  /* 0x0000000b04058899 */ /* 0x000fe4000800063f */
[----:B------:R-:W-:Y:S01]  /*0430*/  @!UP0 USHF.L.U32 UR4, UR4, 0x1, URZ ;  /* 0x0000000104048899 */ /* 0x000fe2000800063f */
[----:B0-----:R-:W-:Y:S01]  /*0440*/  @P3 IMAD.MOV.U32 R8, RZ, RZ, R3 ;  /* 0x000000ffff083224 */ /* 0x001fe200078e0003 */
[----:B------:R-:W-:Y:S01]  /*0450*/  ISETP.NE.AND P1, PT, R0, 0x3, PT ;  /* 0x000000030000780c */ /* 0x000fe20003f25270 */
[----:B------:R-:W0:Y:S01]  /*0460*/  @!UP0 S2UR UR7, SR_CgaCtaId ;  /* 0x00000000000789c3 */ /* 0x000e220000008800 */
[----:B------:R-:W-:Y:S02]  /*0470*/  @P3 IMAD.MOV.U32 R9, RZ, RZ, RZ ;  /* 0x000000ffff093224 */ /* 0x000fe400078e00ff */
[----:B------:R-:W-:Y:S02]  /*0480*/  IMAD.MOV.U32 R7, RZ, RZ, RZ ;  /* 0x000000ffff077224 */ /* 0x000fe400078e00ff */
[----:B------:R-:W-:-:S03]  /*0490*/  @P3 IMAD.MOV.U32 R5, RZ, RZ, RZ ;  /* 0x000000ffff053224 */ /* 0x000fc600078e00ff */
[----:B------:R-:W1:Y:S01]  /*04a0*/  @!P3 LDC R11, c[0x0][0xc] ;  /* 0x00000300ff0bbb82 */ /* 0x000e620000000800 */
[----:B--2---:R-:W-:-:S04]  /*04b0*/  @P3 IMAD.WIDE.U32 R16, R6, R17, R8 ;  /* 0x0000001106103225 */ /* 0x004fc800078e0008 */
[----:B------:R-:W-:Y:S01]  /*04c0*/  @P3 IMAD.IADD R17, R17, 0x1, R5 ;  /* 0x0000000111113824 */ /* 0x000fe200078e0205 */
[----:B------:R-:W-:Y:S01]  /*04d0*/  LOP3.LUT R5, R4, 0x7f, RZ, 0xc0, !PT ;  /* 0x0000007f04057812 */ /* 0x000fe200078ec0ff */
[----:B0-----:R-:W-:Y:S01]  /*04e0*/  @!UP0 ULEA UR8, UR7, UR6, 0x18 ;  /* 0x0000000607088291 */ /* 0x001fe2000f8ec03f */
[----:B------:R-:W-:Y:S02]  /*04f0*/  VOTEU.ALL UP0, P0 ;  /* 0x00000000003f7886 */ /* 0x000fe40000000000 */
[----:B------:R-:W-:Y:S01]  /*0500*/  ULDC UR6, c[0x0][0xc] ;  /* 0x0000030000067ab9 */ /* 0x000fe20000000800 */
[----:B------:R-:W-:Y:S01]  /*0510*/  ISETP.EQ.OR P0, PT, R0, RZ, !P1 ;  /* 0x000000ff0000720c */ /* 0x000fe20004f02670 */
[----:B------:R-:W-:-:S03]  /*0520*/  ULDC UR7, c[0x0][0x10] ;  /* 0x0000040000077ab9 */ /* 0x000fc60000000800 */
[C---:B------:R-:W-:Y:S01]  /*0530*/  ISETP.EQ.AND P0, PT, R10.reuse, RZ, P0 ;  /* 0x000000ff0a00720c */ /* 0x040fe20000702270 */
[----:B------:R-:W-:Y:S02]  /*0540*/  VIADD R10, R10, 0xffffffff ;  /* 0xffffffff0a0a7836 */ /* 0x000fe40000000000 */
[----:B-1----:R-:W-:Y:S01]  /*0550*/  @!P3 IMAD.WIDE.U32 R8, R11, R3, R6 ;  /* 0x000000030b08b225 */ /* 0x002fe200078e0006 */
[----:B------:R-:W0:Y:S02]  /*0560*/  FENCE.VIEW.ASYNC.S ;  /* 0x00000000000073c6 */ /* 0x000e240000000000 */
[----:B0-----:R-:W3:Y:S01]  /*0570*/  @!UP0 SYNCS.EXCH.64 URZ, [UR8+0x50], UR4 ;  /* 0x00005004083f85b2 */ /* 0x001ee20008000100 */
[----:B------:R-:W-:Y:S02]  /*0580*/  SEL R18, RZ, 0x1, !P0 ;  /* 0x00000001ff127807 */ /* 0x000fe40004000000 */
[----:B------:R-:W-:Y:S01]  /*0590*/  ISETP.GE.U32.AND P1, PT, R10, 0x2, PT ;  /* 0x000000020a00780c */ /* 0x000fe20003f26070 */
[----:B------:R-:W-:-:S02]  /*05a0*/  @!P3 IMAD.MOV.U32 R16, RZ, RZ, R8 ;  /* 0x000000ffff10b224 */ /* 0x000fc400078e0008 */
[----:B------:R-:W-:Y:S01]  /*05b0*/  @!P3 IMAD.MOV.U32 R17, RZ, RZ, R9 ;  /* 0x000000ffff11b224 */ /* 0x000fe200078e0009 */
[----:B------:R-:W-:Y:S01]  /*05c0*/  SEL R18, R18, 0x2, P1 ;  /* 0x0000000212127807 */ /* 0x000fe20000800000 */
[----:B------:R0:W3:Y:S01]  /*05d0*/  @!UP1 SYNCS.EXCH.64 URZ, [UR8+0x58], UR4 ;  /* 0x00005804083f95b2 */ /* 0x0000e20008000100 */
[----:B------:R-:W-:Y:S01]  /*05e0*/  NOP ;  /* 0x0000000000007918 */ /* 0x000fe20000000000 */
[----:B0-----:R-:W-:-:S03]  /*05f0*/  UIMAD.WIDE.U32 UR4, UR6, UR7, URZ ;  /* 0x00000007060472a5 */ /* 0x001fc6000f8e003f */
[----:B------:R-:W-:Y:S02]  /*0600*/  ULDC UR6, c[0x0][0x14] ;  /* 0x0000050000067ab9 */ /* 0x000fe40000000800 */
[----:B------:R-:W-:Y:S02]  /*0610*/  UIMAD.WIDE.U32 UR36, UR4, UR6, URZ ;  /* 0x00000006042472a5 */ /* 0x000fe4000f8e003f */
[----:B------:R-:W-:-:S04]  /*0620*/  UIMAD UR42, UR5, UR6, URZ ;  /* 0x00000006052a72a4 */ /* 0x000fc8000f8e023f */
[----:B------:R-:W-:Y:S01]  /*0630*/  UIADD3 UR42, UR37, UR42, URZ ;  /* 0x0000002a252a7290 */ /* 0x000fe2000fffe03f */
[----:B---34-:R-:W-:Y:S06]  /*0640*/  BAR.SYNC.DEFER_BLOCKING 0x0 ;  /* 0x0000000000007b1d */ /* 0x018fec0000010000 */
[----:B------:R-:W-:Y:S05]  /*0650*/  @!P2 BRA `(.L_x_3) ;  /* 0x000000680080a947 */ /* 0x000fea0003800000 */
[----:B------:R-:W-:-:S13]  /*0660*/  ISETP.GT.U32.AND P0, PT, R10, 0x1, PT ;  /* 0x000000010a00780c */ /* 0x000fda0003f04070 */
[----:B------:R-:W-:Y:S05]  /*0670*/  @P0 EXIT ;  /* 0x000000000000094d */ /* 0x000fea0003800000 */
[----:B------:R-:W-:Y:S01]  /*0680*/  ULDC.64 UR4, c[0x0][0x650] ;  /* 0x0001940000047ab9 */ /* 0x000fe20000000a00 */
[----:B------:R-:W-:Y:S01]  /*0690*/  PRMT R0, RZ, 0x7610, R0 ;  /* 0x00007610ff007816 */ /* 0x000fe20000000000 */
[----:B------:R-:W-:Y:S01]  /*06a0*/  IMAD.MOV.U32 R107, RZ, RZ, -0x1 ;  /* 0xffffffffff6b7424 */ /* 0x000fe200078e00ff */
[----:B------:R-:W-:Y:S01]  /*06b0*/  ISETP.GE.U32.AND P0, PT, R16, UR4, PT ;  /* 0x0000000410007c0c */ /* 0x000fe2000bf06070 */
[----:B------:R-:W-:Y:S02]  /*06c0*/  IMAD.MOV.U32 R100, RZ, RZ, -0x1 ;  /* 0xffffffffff647424 */ /* 0x000fe400078e00ff */
[----:B------:R-:W-:Y:S01]  /*06d0*/  IMAD.MOV.U32 R19, RZ, RZ, -0x1 ;  /* 0xffffffffff137424 */ /* 0x000fe200078e00ff */
[----:B------:R-:W-:-:S13]  /*06e0*/  ISETP.GE.U32.AND.EX P0, PT, R17, UR5, PT, P0 ;  /* 0x0000000511007c0c */ /* 0x000fda000bf06100 */
[----:B------:R-:W-:Y:S05]  /*06f0*/  @P0 BRA `(.L_x_4) ;  /* 0x0000000400580947 */ /* 0x000fea0003800000 */
[----:B------:R-:W0:Y:S01]  /*0700*/  LDC.64 R20, c[0x0][0x628] ;  /* 0x00018a00ff147b82 */ /* 0x000e220000000a00 */
[----:B------:R-:W-:Y:S02]  /*0710*/  IMAD.MOV.U32 R8, RZ, RZ, R16 ;  /* 0x000000ffff087224 */ /* 0x000fe400078e0010 */
[----:B------:R-:W-:-:S05]  /*0720*/  IMAD.MOV.U32 R9, RZ, RZ, R17 ;  /* 0x000000ffff097224 */ /* 0x000fca00078e0011 */
[----:B------:R-:W1:Y:S08]  /*0730*/  LDC R0, c[0x0][0x630] ;  /* 0x00018c00ff007b82 */ /* 0x000e700000000800 */
[----:B------:R-:W2:Y:S01]  /*0740*/  LDC.64 R22, c[0x0][0x620] ;  /* 0x00018800ff167b82 */ /* 0x000ea20000000a00 */
[----:B0-----:R-:W-:-:S04]  /*0750*/  ISETP.NE.U32.AND P0, PT, R20, RZ, PT ;  /* 0x000000ff1400720c */ /* 0x001fc80003f05070 */
[----:B------:R-:W-:-:S13]  /*0760*/  ISETP.NE.AND.EX P0, PT, R21, RZ, PT, P0 ;  /* 0x000000ff1500720c */ /* 0x000fda0003f05300 */
[----:B-12---:R-:W-:Y:S05]  /*0770*/  @!P0 BRA `(.L_x_5) ;  /* 0x0000000000288947 */ /* 0x006fea0003800000 */
[----:B------:R-:W0:Y:S02]  /*0780*/  LDC R13, c[0x0][0x634] ;  /* 0x00018d00ff0d7b82 */ /* 0x000e240000000800 */
[----:B0-----:R-:W-:-:S05]  /*0790*/  IADD3 R13, P0, R16, R13, RZ ;  /* 0x0000000d100d7210 */ /* 0x001fca0007f1e0ff */
[----:B------:R-:W-:-:S04]  /*07a0*/  IMAD.X R15, RZ, RZ, R17, P0 ;  /* 0x000000ffff0f7224 */ /* 0x000fc800000e0611 */
[----:B------:R-:W-:-:S04]  /*07b0*/  IMAD.WIDE.U32 R8, R15, R20, RZ ;  /* 0x000000140f087225 */ /* 0x000fc800078e00ff */
[----:B------:R-:W-:-:S04]  /*07c0*/  IMAD.WIDE.U32 R10, P0, R13, R21, R8 ;  /* 0x000000150d0a7225 */ /* 0x000fc80007800008 */
[----:B------:R-:W-:-:S04]  /*07d0*/  IMAD.WIDE.U32 R8, R13, R20, RZ ;  /* 0x000000140d087225 */ /* 0x000fc800078e00ff */
[----:B------:R-:W-:Y:S01]  /*07e0*/  IMAD.X R13, RZ, RZ, RZ, P0 ;  /* 0x000000ffff0d7224 */ /* 0x000fe200000e06ff */
[----:B------:R-:W-:Y:S01]  /*07f0*/  IADD3 RZ, P0, R9, R10, RZ ;  /* 0x0000000a09ff7210 */ /* 0x000fe20007f1e0ff */
[----:B------:R-:W-:-:S04]  /*0800*/  IMAD.MOV.U32 R12, RZ, RZ, R11 ;  /* 0x000000ffff0c7224 */ /* 0x000fc800078e000b */
[----:B------:R-:W-:-:S08]  /*0810*/  IMAD.WIDE.U32.X R8, R15, R21, R12, P0 ;  /* 0x000000150f087225 */ /* 0x000fd000000e040c */
.L_x_5:
[-CC-:B------:R-:W-:Y:S01]  /*0820*/  SHF.R.U64 R25, R8, R0.reuse, R9.reuse ;  /* 0x0000000008197219 */ /* 0x180fe20000001209 */
[----:B------:R-:W0:Y:S01]  /*0830*/  LDC R12, c[0x0][0x618] ;  /* 0x00018600ff0c7b82 */ /* 0x000e220000000800 */
[----:B------:R-:W-:Y:S01]  /*0840*/  SHF.R.U32.HI R7, RZ, R0, R9 ;  /* 0x00000000ff077219 */ /* 0x000fe20000011609 */
[----:B------:R-:W-:Y:S01]  /*0850*/  ULDC UR4, c[0x0][0x150] ;  /* 0x0000540000047ab9 */ /* 0x000fe20000000800 */
[----:B------:R-:W-:Y:S02]  /*0860*/  IADD3 R11, P0, RZ, -R25, RZ ;  /* 0x80000019ff0b7210 */ /* 0x000fe40007f1e0ff */
[----:B------:R-:W-:-:S03]  /*0870*/  I2FP.F32.U32 R0, R6 ;  /* 0x0000000600007245 */ /* 0x000fc60000201000 */
[----:B------:R-:W1:Y:S01]  /*0880*/  LDC.64 R30, c[0x0][0x640] ;  /* 0x00019000ff1e7b82 */ /* 0x000e620000000a00 */
[----:B------:R-:W-:Y:S02]  /*0890*/  IMAD.X R13, RZ, RZ, ~R7, P0 ;  /* 0x000000ffff0d7224 */ /* 0x000fe400000e0e07 */
[----:B------:R-:W-:Y:S01]  /*08a0*/  FMUL R0, R0, UR4 ;  /* 0x0000000400007c20 */ /* 0x000fe20008400000 */
[----:B------:R-:W-:Y:S01]  /*08b0*/  IMAD.WIDE.U32 R8, R11, R22, R16 ;  /* 0x000000160b087225 */ /* 0x000fe200078e0010 */
[----:B------:R-:W-:-:S03]  /*08c0*/  ULDC UR4, c[0x0][0x154] ;  /* 0x0000550000047ab9 */ /* 0x000fc60000000800 */
[----:B------:R-:W-:Y:S01]  /*08d0*/  IMAD R10, R13, R22, RZ ;  /* 0x000000160d0a7224 */ /* 0x000fe200078e02ff */
[----:B------:R-:W2:Y:S01]  /*08e0*/  LDC R7, c[0x0][0x144] ;  /* 0x00005100ff077b82 */ /* 0x000ea20000000800 */
[----:B------:R-:W3:Y:S02]  /*08f0*/  F2I.U32.TRUNC.NTZ R0, R0 ;  /* 0x0000000000007305 */ /* 0x000ee4000020f000 */
[----:B------:R-:W-:-:S04]  /*0900*/  IMAD R11, R11, R23, R10 ;  /* 0x000000170b0b7224 */ /* 0x000fc800078e020a */
[----:B------:R-:W-:Y:S01]  /*0910*/  IMAD.IADD R9, R9, 0x1, R11 ;  /* 0x0000000109097824 */ /* 0x000fe200078e020b */
[----:B------:R-:W4:Y:S01]  /*0920*/  LDC R24, c[0x0][0x608] ;  /* 0x00018200ff187b82 */ /* 0x000f220000000800 */
[----:B------:R-:W-:-:S03]  /*0930*/  IMAD.MOV.U32 R11, RZ, RZ, -0x1 ;  /* 0xffffffffff0b7424 */ /* 0x000fc600078e00ff */
[-CC-:B0-----:R-:W-:Y:S02]  /*0940*/  SHF.R.U64 R22, R8, R12.reuse, R9.reuse ;  /* 0x0000000c08167219 */ /* 0x181fe40000001209 */
[----:B------:R-:W-:Y:S02]  /*0950*/  I2FP.F32.U32 R8, R3 ;  /* 0x0000000300087245 */ /* 0x000fe40000201000 */
[----:B------:R-:W0:Y:S01]  /*0960*/  LDC R28, c[0x0][0x658] ;  /* 0x00019600ff1c7b82 */ /* 0x000e220000000800 */
[----:B-1----:R-:W-:Y:S01]  /*0970*/  ISETP.NE.U32.AND P0, PT, R30, RZ, PT ;  /* 0x000000ff1e00720c */ /* 0x002fe20003f05070 */
[----:B---3--:R-:W-:Y:S02]  /*0980*/  IMAD.MOV R10, RZ, RZ, -R0 ;  /* 0x000000ffff0a7224 */ /* 0x008fe400078e0a00 */
[----:B------:R-:W-:Y:S01]  /*0990*/  FMUL R8, R8, UR4 ;  /* 0x0000000408087c20 */ /* 0x000fe20008400000 */
[----:B------:R-:W-:Y:S02]  /*09a0*/  SHF.R.U32.HI R9, RZ, R12, R9 ;  /* 0x0000000cff097219 */ /* 0x000fe40000011609 */
[----:B------:R-:W-:Y:S01]  /*09b0*/  ISETP.NE.AND.EX P0, PT, R31, RZ, PT, P0 ;  /* 0x000000ff1f00720c */ /* 0x000fe20003f05300 */
[----:B------:R1:W3:Y:S01]  /*09c0*/  F2I.U32.TRUNC.NTZ R15, R8 ;  /* 0x00000008000f7305 */ /* 0x0002e2000020f000 */
[----:B------:R-:W1:Y:S01]  /*09d0*/  LDC R20, c[0x0][0x148] ;  /* 0x00005200ff147b82 */ /* 0x000e620000000800 */
[----:B--2---:R-:W-:-:S07]  /*09e0*/  IMAD R0, R7, R10, R6 ;  /* 0x0000000a07007224 */ /* 0x004fce00078e0206 */
[----:B------:R-:W2:Y:S01]  /*09f0*/  LDC R26, c[0x0][0x600] ;  /* 0x00018000ff1a7b82 */ /* 0x000ea20000000800 */
[-CC-:B----4-:R-:W-:Y:S02]  /*0a00*/  SHF.R.U64 R32, R22, R24.reuse, R9.reuse ;  /* 0x0000001816207219 */ /* 0x190fe40000001209 */
[----:B------:R-:W-:Y:S01]  /*0a10*/  SHF.R.U32.HI R7, RZ, R24, R9 ;  /* 0x00000018ff077219 */ /* 0x000fe20000011609 */
[----:B------:R-:W-:-:S04]  /*0a20*/  IMAD.MOV.U32 R9, RZ, RZ, 0x1 ;  /* 0x00000001ff097424 */ /* 0x000fc800078e00ff */
[----:B------:R-:W4:Y:S01]  /*0a30*/  LDC R21, c[0x0][0x648] ;  /* 0x00019200ff157b82 */ /* 0x000f220000000800 */
[-C--:B0-----:R-:W-:Y:S02]  /*0a40*/  SHF.L.U32 R6, R11, R28.reuse, RZ ;  /* 0x0000001c0b067219 */ /* 0x081fe400000006ff */
[--C-:B------:R-:W-:Y:S02]  /*0a50*/  SHF.R.U64 R24, R32, R28, R7.reuse ;  /* 0x0000001c20187219 */ /* 0x100fe40000001207 */
[----:B------:R-:W-:Y:S02]  /*0a60*/  LOP3.LUT R13, RZ, R6, RZ, 0x33, !PT ;  /* 0x00000006ff0d7212 */ /* 0x000fe400078e33ff */
[-C--:B------:R-:W-:Y:S01]  /*0a70*/  SHF.R.U32.HI R7, RZ, R28.reuse, R7 ;  /* 0x0000001cff077219 */ /* 0x080fe20000011607 */
[----:B------:R-:W0:Y:S01]  /*0a80*/  LDC R23, c[0x0][0x638] ;  /* 0x00018e00ff177b82 */ /* 0x000e220000000800 */
[----:B------:R-:W-:Y:S01]  /*0a90*/  SHF.L.U32 R12, R9, R28, RZ ;  /* 0x0000001c090c7219 */ /* 0x000fe200000006ff */
[----:B------:R-:W-:-:S06]  /*0aa0*/  IMAD.MOV.U32 R6, RZ, RZ, R24 ;  /* 0x000000ffff067224 */ /* 0x000fcc00078e0018 */
[----:B------:R-:W0:Y:S01]  /*0ab0*/  LDC R107, c[0x0][0x610] ;  /* 0x00018400ff6b7b82 */ /* 0x000e220000000800 */
[----:B-1-3--:R-:W-:Y:S05]  /*0ac0*/  @!P0 BRA `(.L_x_6) ;  /* 0x0000000000288947 */ /* 0x00afea0003800000 */
[----:B------:R-:W1:Y:S02]  /*0ad0*/  LDC R11, c[0x0][0x64c] ;  /* 0x00019300ff0b7b82 */ /* 0x000e640000000800 */
[----:B-1----:R-:W-:-:S05]  /*0ae0*/  IADD3 R11, P0, R24, R11, RZ ;  /* 0x0000000b180b7210 */ /* 0x002fca0007f1e0ff */
        /* <DEDUP_REMOVED lines=8> */
.L_x_6:
[----:B----4-:R-:W-:Y:S01]  /*0b70*/  SHF.R.U64 R6, R6, R21, R7 ;  /* 0x0000001506067219 */ /* 0x010fe20000001207 */
[----:B--2---:R-:W-:Y:S01]  /*0b80*/  VIADD R7, R26, 0xffffffff ;  /* 0xffffffff1a077836 */ /* 0x004fe20000000000 */
[----:B------:R-:W-:Y:S01]  /*0b90*/  LOP3.LUT R13, R32, R13, RZ, 0xc0, !PT ;  /* 0x0000000d200d7212 */ /* 0x000fe200078ec0ff */
[----:B------:R-:W-:Y:S02]  /*0ba0*/  IMAD.MOV R15, RZ, RZ, -R15 ;  /* 0x000000ffff0f7224 */ /* 0x000fe400078e0a0f */
[----:B------:R-:W-:Y:S02]  /*0bb0*/  IMAD.MOV R8, RZ, RZ, -R6 ;  /* 0x000000ffff087224 */ /* 0x000fe400078e0a06 */
[----:B------:R-:W-:Y:S01]  /*0bc0*/  IMAD R13, R12, R6, R13 ;  /* 0x000000060c0d7224 */ /* 0x000fe200078e020d */
[----:B------:R-:W-:Y:S01]  /*0bd0*/  LOP3.LUT R6, R22, R7, RZ, 0xc0, !PT ;  /* 0x0000000716067212 */ /* 0x000fe200078ec0ff */
[----:B------:R-:W-:Y:S02]  /*0be0*/  @P3 IMAD R0, R20, R15, R3 ;  /* 0x0000000f14003224 */ /* 0x000fe400078e0203 */
[----:B0-----:R-:W-:-:S02]  /*0bf0*/  IMAD R3, R8, R23, R24 ;  /* 0x0000001708037224 */ /* 0x001fc400078e0218 */
[----:B------:R-:W-:Y:S02]  /*0c00*/  IMAD R107, R13, R107, R0 ;  /* 0x0000006b0d6b7224 */ /* 0x000fe400078e0200 */
[----:B------:R-:W-:Y:S02]  /*0c10*/  IMAD R6, R3, R26, R6 ;  /* 0x0000001a03067224 */ /* 0x000fe400078e0206 */
[----:B------:R-:W-:Y:S02]  /*0c20*/  IMAD.MOV.U32 R0, RZ, RZ, 0x1 ;  /* 0x00000001ff007424 */ /* 0x000fe400078e00ff */
[----:B------:R-:W-:Y:S01]  /*0c30*/  IMAD.MOV.U32 R19, RZ, RZ, R25 ;  /* 0x000000ffff137224 */ /* 0x000fe200078e0019 */
[----:B------:R-:W-:Y:S02]  /*0c40*/  SEL R100, R6, R107, !P3 ;  /* 0x0000006b06647207 */ /* 0x000fe40005800000 */
[----:B------:R-:W-:-:S07]  /*0c50*/  SEL R107, R107, R6, !P3 ;  /* 0x000000066b6b7207 */ /* 0x000fce0005800000 */
.L_x_4:
[----:B------:R-:W-:-:S08]  /*0c60*/  NOP ;  /* 0x0000000000007918 */ /* 0x000fd00000000000 */
[----:B------:R-:W0:Y:S02]  /*0c70*/  USETMAXREG.TRY_ALLOC.CTAPOOL UP0, 0xe8 ;  /* 0x000000e8000079c8 */ /* 0x000e240008000600 */
[----:B0-----:R-:W-:-:S13]  /*0c80*/  PLOP3.LUT P0, PT, PT, PT, UP0, 0x80, 0x0 ;  /* 0x000000000000781c */ /* 0x001fda0003f0f008 */
[----:B------:R-:W-:Y:S05]  /*0c90*/  @!P0 BRA `(.L_x_4) ;  /* 0xfffffffc00f08947 */ /* 0x000fea000383ffff */
[----:B------:R-:W-:Y:S01]  /*0ca0*/  ULDC.64 UR4, c[0x0][0x598] ;  /* 0x0001660000047ab9 */ /* 0x000fe20000000a00 */
[----:B------:R-:W-:Y:S01]  /*0cb0*/  ULDC.64 UR38, c[0x0][0x208] ;  /* 0x0000820000267ab9 */ /* 0x000fe20000000a00 */
[----:B------:R-:W-:-:S04]  /*0cc0*/  ISETP.NE.U32.AND P0, PT, RZ, UR4, PT ;  /* 0x00000004ff007c0c */ /* 0x000fc8000bf05070 */
[----:B------:R-:W-:-:S13]  /*0cd0*/  ISETP.NE.AND.EX P0, PT, RZ, UR5, PT, P0 ;  /* 0x00000005ff007c0c */ /* 0x000fda000bf05300 */
[----:B------:R-:W-:Y:S05]  /*0ce0*/  @!P0 BRA `(.L_x_7) ;  /* 0x00000000001c8947 */ /* 0x000fea0003800000 */
[----:B------:R-:W0:Y:S02]  /*0cf0*/  LDC.64 R6, c[0x0][0x598] ;  /* 0x00016600ff067b82 */ /* 0x000e240000000a00 */
[----:B0-----:R-:W2:Y:S02]  /*0d00*/  LDG.E.64 R6, desc[UR38][R6.64] ;  /* 0x0000002606067981 */ /* 0x001ea4000c1e1b00 */
[----:B--2---:R-:W-:-:S04]  /*0d10*/  ISETP.NE.U32.AND P0, PT, R6, RZ, PT ;  /* 0x000000ff0600720c */ /* 0x004fc80003f05070 */
[----:B------:R-:W-:-:S13]  /*0d20*/  ISETP.NE.AND.EX P0, PT, R7, RZ, PT, P0 ;  /* 0x000000ff0700720c */ /* 0x000fda0003f05300 */
[----:B------:R-:W-:Y:S05]  /*0d30*/  @!P0 BRA `(.L_x_7) ;  /* 0x0000000000088947 */ /* 0x000fea0003800000 */
[----:B------:R0:W5:Y:S01]  /*0d40*/  LD.E R88, desc[UR38][R6.64] ;  /* 0x0000002606587980 */ /* 0x000162000c101900 */
[----:B------:R-:W-:Y:S05]  /*0d50*/  BRA `(.L_x_8) ;  /* 0x0000000000247947 */ /* 0x000fea0003800000 */
.L_x_7:
[----:B------:R-:W-:Y:S02]  /*0d60*/  ULDC.64 UR4, c[0x0][0x588] ;  /* 0x0001620000047ab9 */ /* 0x000fe40000000a00 */
[----:B------:R-:W-:-:S04]  /*0d70*/  ISETP.NE.U32.AND P0, PT, RZ, UR4, PT ;  /* 0x00000004ff007c0c */ /* 0x000fc8000bf05070 */
[----:B------:R-:W-:-:S13]  /*0d80*/  ISETP.NE.AND.EX P0, PT, RZ, UR5, PT, P0 ;  /* 0x00000005ff007c0c */ /* 0x000fda000bf05300 */
[----:B------:R-:W-:Y:S05]  /*0d90*/  @!P0 BRA `(.L_x_9) ;  /* 0x00000000000c8947 */ /* 0x000fea0003800000 */
[----:B------:R-:W0:Y:S02]  /*0da0*/  LDC.64 R88, c[0x0][0x588] ;  /* 0x00016200ff587b82 */ /* 0x000e240000000a00 */
[----:B0-----:R1:W5:Y:S01]  /*0db0*/  LDG.E R88, desc[UR38][R88.64] ;  /* 0x0000002658587981 */ /* 0x001362000c1e1900 */
[----:B------:R-:W-:Y:S05]  /*0dc0*/  BRA `(.L_x_8) ;  /* 0x0000000000087947 */ /* 0x000fea0003800000 */
.L_x_9:
[----:B------:R-:W-:Y:S02]  /*0dd0*/  ULDC UR4, c[0x0][0x580] ;  /* 0x0001600000047ab9 */ /* 0x000fe40000000800 */
[----:B------:R-:W-:-:S07]  /*0de0*/  IMAD.U32 R88, RZ, RZ, UR4 ;  /* 0x00000004ff587e24 */ /* 0x000fce000f8e00ff */
.L_x_8:
[----:B------:R-:W-:Y:S02]  /*0df0*/  ULDC.64 UR4, c[0x0][0x5a0] ;  /* 0x0001680000047ab9 */ /* 0x000fe40000000a00 */
[----:B------:R-:W-:-:S04]  /*0e00*/  ISETP.NE.U32.AND P0, PT, RZ, UR4, PT ;  /* 0x00000004ff007c0c */ /* 0x000fc8000bf05070 */
[----:B------:R-:W-:-:S13]  /*0e10*/  ISETP.NE.AND.EX P0, PT, RZ, UR5, PT, P0 ;  /* 0x00000005ff007c0c */ /* 0x000fda000bf05300 */
[----:B------:R-:W-:Y:S05]  /*0e20*/  @!P0 BRA `(.L_x_10) ;  /* 0x00000000001c8947 */ /* 0x000fea0003800000 */
[----:B0-----:R-:W0:Y:S02]  /*0e30*/  LDC.64 R6, c[0x0][0x5a0] ;  /* 0x00016800ff067b82 */ /* 0x001e240000000a00 */
[----:B0-----:R-:W2:Y:S02]  /*0e40*/  LDG.E.64 R6, desc[UR38][R6.64] ;  /* 0x0000002606067981 */ /* 0x001ea4000c1e1b00 */
[----:B--2---:R-:W-:-:S04]  /*0e50*/  ISETP.NE.U32.AND P0, PT, R6, RZ, PT ;  /* 0x000000ff0600720c */ /* 0x004fc80003f05070 */
[----:B------:R-:W-:-:S13]  /*0e60*/  ISETP.NE.AND.EX P0, PT, R7, RZ, PT, P0 ;  /* 0x000000ff0700720c */ /* 0x000fda0003f05300 */
[----:B------:R-:W-:Y:S05]  /*0e70*/  @!P0 BRA `(.L_x_10) ;  /* 0x0000000000088947 */ /* 0x000fea0003800000 */
[----:B-1----:R0:W5:Y:S01]  /*0e80*/  LD.E R89, desc[UR38][R6.64] ;  /* 0x0000002606597980 */ /* 0x002162000c101900 */
[----:B------:R-:W-:Y:S05]  /*0e90*/  BRA `(.L_x_11) ;  /* 0x0000000000247947 */ /* 0x000fea0003800000 */
.L_x_10:
[----:B------:R-:W-:Y:S02]  /*0ea0*/  ULDC.64 UR4, c[0x0][0x590] ;  /* 0x0001640000047ab9 */ /* 0x000fe40000000a00 */
[----:B------:R-:W-:-:S04]  /*0eb0*/  ISETP.NE.U32.AND P0, PT, RZ, UR4, PT ;  /* 0x00000004ff007c0c */ /* 0x000fc8000bf05070 */
[----:B------:R-:W-:-:S13]  /*0ec0*/  ISETP.NE.AND.EX P0, PT, RZ, UR5, PT, P0 ;  /* 0x00000005ff007c0c */ /* 0x000fda000bf05300 */
[----:B------:R-:W-:Y:S05]  /*0ed0*/  @!P0 BRA `(.L_x_12) ;  /* 0x00000000000c8947 */ /* 0x000fea0003800000 */
[----:B0-----:R-:W1:Y:S02]  /*0ee0*/  LDC.64 R6, c[0x0][0x590] ;  /* 0x00016400ff067b82 */ /* 0x001e640000000a00 */
[----:B-1----:R1:W5:Y:S01]  /*0ef0*/  LDG.E R89, desc[UR38][R6.64] ;  /* 0x0000002606597981 */ /* 0x002362000c1e1900 */
[----:B------:R-:W-:Y:S05]  /*0f00*/  BRA `(.L_x_11) ;  /* 0x0000000000087947 */ /* 0x000fea0003800000 */
.L_x_12:
[----:B------:R-:W-:Y:S02]  /*0f10*/  ULDC UR4, c[0x0][0x584] ;  /* 0x0001610000047ab9 */ /* 0x000fe40000000800 */
[----:B-1----:R-:W-:-:S07]  /*0f20*/  IMAD.U32 R89, RZ, RZ, UR4 ;  /* 0x00000004ff597e24 */ /* 0x002fce000f8e00ff */
.L_x_11:
[----:B------:R-:W-:-:S13]  /*0f30*/  LOP3.LUT P0, RZ, R0, 0xff, RZ, 0xc0, !PT ;  /* 0x000000ff00ff7812 */ /* 0x000fda000780c0ff */
[----:B------:R-:W-:Y:S05]  /*0f40*/  @!P0 EXIT ;  /* 0x000000000000894d */ /* 0x000fea0003800000 */
[----:B------:R-:W2:Y:S01]  /*0f50*/  LDC R91, c[0x0][0x658] ;  /* 0x00019600ff5b7b82 */ /* 0x000ea20000000800 */
[----:B------:R-:W-:Y:S01]  /*0f60*/  ULDC.64 UR6, c[0x0][0x288] ;  /* 0x0000a20000067ab9 */ /* 0x000fe20000000a00 */
[----:B------:R-:W-:Y:S01]  /*0f70*/  LOP3.LUT R14, R14, 0x1, RZ, 0xc0, !PT ;  /* 0x000000010e0e7812 */ /* 0x000fe200078ec0ff */
[----:B------:R-:W-:Y:S01]  /*0f80*/  UIADD3 UR4, UR7, 0x1f, URZ ;  /* 0x0000001f07047890 */ /* 0x000fe2000fffe03f */
[----:B------:R-:W-:Y:S01]  /*0f90*/  SHF.R.U32.HI R0, RZ, 0x2, R4 ;  /* 0x00000002ff007819 */ /* 0x000fe20000011604 */
[----:B------:R-:W-:Y:S01]  /*0fa0*/  IMAD.U32 R3, RZ, RZ, UR6 ;  /* 0x00000006ff037e24 */ /* 0x000fe2000f8e00ff */
[----:B------:R-:W-:Y:S01]  /*0fb0*/  SHF.R.U32.HI R5, RZ, 0x1, R5 ;  /* 0x00000001ff057819 */ /* 0x000fe20000011605 */
[----:B------:R-:W-:Y:S01]  /*0fc0*/  USHF.R.S32.HI UR5, URZ, 0x1f, UR4 ;  /* 0x0000001f3f057899 */ /* 0x000fe20008011404 */
[----:B------:R-:W3:Y:S01]  /*0fd0*/  LDC.64 R94, c[0x0][0x5c8] ;  /* 0x00017200ff5e7b82 */ /* 0x000ee20000000a00 */
[----:B------:R-:W-:Y:S01]  /*0fe0*/  LOP3.LUT R90, R4, 0x3, RZ, 0xc0, !PT ;  /* 0x00000003045a7812 */ /* 0x000fe200078ec0ff */
[----:B01----:R-:W-:Y:S01]  /*0ff0*/  IMAD.SHL.U32 R7, R14, 0x40, RZ ;  /* 0x000000400e077824 */ /* 0x003fe200078e00ff */
[----:B------:R-:W-:Y:S01]  /*1000*/  LOP3.LUT R0, R0, 0x7, RZ, 0xc0, !PT ;  /* 0x0000000700007812 */ /* 0x000fe200078ec0ff */
[----:B------:R-:W-:Y:S01]  /*1010*/  ULEA.HI UR5, UR5, UR4, URZ, 0x5 ;  /* 0x0000000405057291 */ /* 0x000fe2000f8f283f */
[----:B------:R-:W-:Y:S01]  /*1020*/  LOP3.LUT R5, R5, 0x30, RZ, 0xc0, !PT ;  /* 0x0000003005057812 */ /* 0x000fe200078ec0ff */
[----:B------:R-:W-:Y:S01]  /*1030*/  IMAD R90, R90, -0x2, R3 ;  /* 0xfffffffe5a5a7824 */ /* 0x000fe200078e0203 */
[--C-:B------:R-:W-:Y:S01]  /*1040*/  LOP3.LUT R22, R7, 0x40, R0.reuse, 0xe2, !PT ;  /* 0x0000004007167812 */ /* 0x100fe200078ee200 */
[----:B------:R-:W-:Y:S01]  /*1050*/  USHF.R.S32.HI UR43, URZ, 0x5, UR5 ;  /* 0x000000053f2b7899 */ /* 0x000fe20008011405 */
[----:B------:R-:W-:Y:S01]  /*1060*/  IADD3 R3, RZ, -R5, -R0 ;  /* 0x80000005ff037210 */ /* 0x000fe20007ffe800 */
[----:B------:R-:W-:Y:S01]  /*1070*/  IMAD.MOV.U32 R0, RZ, RZ, -0x1 ;  /* 0xffffffffff007424 */ /* 0x000fe200078e00ff */
[----:B------:R-:W-:Y:S01]  /*1080*/  LOP3.LUT R97, R4, 0x80, RZ, 0xc0, !PT ;  /* 0x0000008004617812 */ /* 0x000fe200078ec0ff */
[----:B------:R-:W-:Y:S01]  /*1090*/  IMAD.MOV.U32 R6, RZ, RZ, 0x1 ;  /* 0x00000001ff067424 */ /* 0x000fe200078e00ff */
[----:B------:R-:W-:Y:S01]  /*10a0*/  UISETP.LT.AND UP0, UPT, UR43, 0x1, UPT ;  /* 0x000000012b00788c */ /* 0x000fe2000bf01270 */
[----:B------:R-:W-:Y:S01]  /*10b0*/  IMAD R3, R14, -0x40, R3 ;  /* 0xffffffc00e037824 */ /* 0x000fe200078e0203 */
[----:B------:R-:W-:Y:S01]  /*10c0*/  ULDC UR4, c[0x0][0x284] ;  /* 0x0000a10000047ab9 */ /* 0x000fe20000000800 */
[----:B--2---:R-:W-:Y:S01]  /*10d0*/  SHF.L.U32 R0, R0, R91, RZ ;  /* 0x0000005b00007219 */ /* 0x004fe200000006ff */
[----:B------:R-:W-:Y:S01]  /*10e0*/  USEL UR44, UR43, 0x1, UP0 ;  /* 0x000000012b2c7887 */ /* 0x000fe20008000000 */
[----:B------:R-:W-:Y:S01]  /*10f0*/  LOP3.LUT R22, R22, R5, RZ, 0xfc, !PT ;  /* 0x0000000516167212 */ /* 0x000fe200078efcff */
[----:B------:R-:W-:Y:S01]  /*1100*/  IMAD.SHL.U32 R96, R4, 0x2, RZ ;  /* 0x0000000204607824 */ /* 0x000fe200078e00ff */
[----:B------:R-:W-:Y:S01]  /*1110*/  SHF.L.U32 R91, R6, R91, RZ ;  /* 0x0000005b065b7219 */ /* 0x000fe200000006ff */
[----:B------:R-:W-:Y:S01]  /*1120*/  VIADD R99, R3, UR4 ;  /* 0x0000000403637c36 */ /* 0x000fe20008000000 */
[----:B------:R-:W-:Y:S01]  /*1130*/  LOP3.LUT R112, R18, 0x1, RZ, 0xfc, !PT ;  /* 0x0000000112707812 */ /* 0x000fe200078efcff */
[----:B------:R-:W-:Y:S01]  /*1140*/  IMAD.MOV.U32 R23, RZ, RZ, RZ ;  /* 0x000000ffff177224 */ /* 0x000fe200078e00ff */
[C-C-:B---3--:R-:W-:Y:S01]  /*1150*/  SHF.L.U64.HI R92, R94.reuse, 0x7, R95.reuse ;  /* 0x000000075e5c7819 */ /* 0x148fe2000001025f */
[----:B------:R-:W-:Y:S01]  /*1160*/  UIADD3 UR44, UR43, -UR44, URZ ;  /* 0x8000002c2b2c7290 */ /* 0x000fe2000fffe03f */
[C---:B------:R-:W-:Y:S01]  /*1170*/  SHF.L.U64.HI R93, R94.reuse, 0x3, R95 ;  /* 0x000000035e5d7819 */ /* 0x040fe2000001025f */
[C---:B------:R-:W-:Y:S01]  /*1180*/  IMAD.SHL.U32 R95, R94.reuse, 0x80, RZ ;  /* 0x000000805e5f7824 */ /* 0x040fe200078e00ff */
[----:B------:R-:W-:Y:S01]  /*1190*/  SHF.R.U32.HI R97, RZ, 0x7, R97 ;  /* 0x00000007ff617819 */ /* 0x000fe20000011661 */
[----:B------:R-:W-:Y:S01]  /*11a0*/  IMAD.SHL.U32 R94, R94, 0x8, RZ ;  /* 0x000000085e5e7824 */ /* 0x000fe200078e00ff */
[----:B------:R-:W-:Y:S01]  /*11b0*/  LOP3.LUT R98, RZ, R0, RZ, 0x33, !PT ;  /* 0x00000000ff627212 */ /* 0x000fe200078e33ff */
[----:B------:R-:W-:Y:S01]  /*11c0*/  UMOV UR40, URZ ;  /* 0x0000003f00287c82 */ /* 0x000fe20008000000 */
[----:B------:R-:W-:-:S05]  /*11d0*/  UMOV UR41, URZ ;  /* 0x0000003f00297c82 */ /* 0x000fca0008000000 */
.L_x_156:
[----:B0-----:R-:W0:Y:S01]  /*11e0*/  SHFL.IDX PT, R0, R97, RZ, 0x1f ;  /* 0x00001fff61007589 */ /* 0x001e2200000e0000 */
[----:B-1----:R-:W1:Y:S01]  /*11f0*/  S2UR UR7, SR_CgaCtaId ;  /* 0x00000000000779c3 */ /* 0x002e620000008800 */
[----:B------:R-:W-:Y:S01]  /*1200*/  UMOV UR6, 0x400 ;  /* 0x0000040000067882 */ /* 0x000fe20000000000 */
[----:B0-----:R-:W-:Y:S01]  /*1210*/  R2UR UR4, R0 ;  /* 0x00000000000472ca */ /* 0x001fe200000e0000 */
[----:B-1----:R-:W-:-:S12]  /*1220*/  ULEA UR46, UR7, UR6, 0x18 ;  /* 0x00000006072e7291 */ /* 0x002fd8000f8ec03f */
[----:B------:R-:W-:-:S04]  /*1230*/  ULEA.HI UR5, UR4, UR4, URZ, 0x1 ;  /* 0x0000000404057291 */ /* 0x000fc8000f8f083f */
[----:B------:R-:W-:-:S04]  /*1240*/  ULOP3.LUT UR5, UR5, 0xffffe, URZ, 0xc0, !UPT ;  /* 0x000ffffe05057892 */ /* 0x000fc8000f8ec03f */
[----:B------:R-:W-:-:S03]  /*1250*/  UIADD3 UR5, UR4, -UR5, URZ ;  /* 0x8000000504057290 */ /* 0x000fc6000fffe03f */
[----:B------:R-:W-:Y:S01]  /*1260*/  ULDC UR4, c[0x0][0x28c] ;  /* 0x0000a30000047ab9 */ /* 0x000fe20000000800 */
[----:B------:R-:W-:Y:S01]  /*1270*/  ULEA UR5, UR5, UR46, 0xc ;  /* 0x0000002e05057291 */ /* 0x000fe2000f8e603f */
[----:B------:R-:W-:-:S03]  /*1280*/  ISETP.LT.AND P0, PT, RZ, UR4, PT ;  /* 0x00000004ff007c0c */ /* 0x000fc6000bf01270 */
[----:B------:R-:W-:-:S04]  /*1290*/  UIADD3 UR5, UR5, 0x100, URZ ;  /* 0x0000010005057890 */ /* 0x000fc8000fffe03f */
[----:B------:R-:W-:-:S04]  /*12a0*/  USHF.R.U32.HI UR5, URZ, 0x4, UR5 ;  /* 0x000000043f057899 */ /* 0x000fc80008011605 */
[----:B------:R-:W-:-:S04]  /*12b0*/  ULOP3.LUT UR5, UR5, 0x3fff, URZ, 0xc0, !UPT ;  /* 0x00003fff05057892 */ /* 0x000fc8000f8ec03f */
[----:B------:R-:W-:Y:S01]  /*12c0*/  ULOP3.LUT UR45, UR5, 0x10000, URZ, 0xfc, !UPT ;  /* 0x00010000052d7892 */ /* 0x000fe2000f8efc3f */
[----:B--2345:R-:W-:Y:S11]  /*12d0*/  @P0 BRA `(.L_x_13) ;  /* 0x0000000000400947 */ /* 0x03cff60003800000 */
[----:B------:R-:W-:Y:S01]  /*12e0*/  MOV R0, 0x0 ;  /* 0x0000000000007802 */ /* 0x000fe20000000f00 */
[----:B------:R-:W-:Y:S01]  /*12f0*/  ULDC.64 UR4, c[0x4][0x68] ;  /* 0x01001a0000047ab9 */ /* 0x000fe20000000a00 */
[----:B------:R-:W-:Y:S01]  /*1300*/  ULDC.64 UR6, c[0x4][0x8] ;  /* 0x0100020000067ab9 */ /* 0x000fe20000000a00 */
[----:B------:R-:W-:Y:S01]  /*1310*/  IMAD.U32 R4, RZ, RZ, UR4 ;  /* 0x00000004ff047e24 */ /* 0x000fe2000f8e00ff */
[----:B------:R0:W1:Y:S01]  /*1320*/  LDC.64 R14, c[0x4][R0] ;  /* 0x01000000000e7b82 */ /* 0x0000620000000a00 */
[----:B------:R-:W-:Y:S01]  /*1330*/  IMAD.U32 R5, RZ, RZ, UR5 ;  /* 0x00000005ff057e24 */ /* 0x000fe2000f8e00ff */
[----:B------:R-:W-:Y:S01]  /*1340*/  ULDC.64 UR4, c[0x4][0x70] ;  /* 0x01001c0000047ab9 */ /* 0x000fe20000000a00 */
[----:B------:R-:W-:Y:S02]  /*1350*/  IMAD.U32 R10, RZ, RZ, UR6 ;  /* 0x00000006ff0a7e24 */ /* 0x000fe4000f8e00ff */
[----:B------:R-:W-:Y:S02]  /*1360*/  IMAD.U32 R6, RZ, RZ, UR4 ;  /* 0x00000004ff067e24 */ /* 0x000fe4000f8e00ff */
[----:B------:R-:W-:-:S02]  /*1370*/  IMAD.U32 R7, RZ, RZ, UR5 ;  /* 0x00000005ff077e24 */ /* 0x000fc4000f8e00ff */
[----:B------:R-:W-:Y:S02]  /*1380*/  IMAD.U32 R11, RZ, RZ, UR7 ;  /* 0x00000007ff0b7e24 */ /* 0x000fe4000f8e00ff */
[----:B------:R-:W-:Y:S02]  /*1390*/  IMAD.MOV.U32 R8, RZ, RZ, 0x1e1 ;  /* 0x000001e1ff087424 */ /* 0x000fe400078e00ff */
[----:B------:R-:W-:Y:S02]  /*13a0*/  IMAD.MOV.U32 R12, RZ, RZ, 0x1 ;  /* 0x00000001ff0c7424 */ /* 0x000fe400078e00ff */
[----:B0-----:R-:W-:-:S07]  /*13b0*/  IMAD.MOV.U32 R13, RZ, RZ, RZ ;  /* 0x000000ffff0d7224 */ /* 0x001fce00078e00ff */
[----:B------:R-:W-:-:S07]  /*13c0*/  LEPC R20, `(.L_x_13) ;  /* 0x000000001014794e */ /* 0x000fce0000000000 */
[----:B-1---5:R-:W-:Y:S05]  /*13d0*/  CALL.ABS.NOINC R14 ;  /* 0x000000000e007343 */ /* 0x022fea0003c00000 */
.L_x_13:
[----:B------:R-:W-:-:S13]  /*13e0*/  ISETP.NE.AND P0, PT, R112, 0x3, PT ;  /* 0x000000037000780c */ /* 0x000fda0003f05270 */
[----:B------:R-:W-:Y:S05]  /*13f0*/  @!P0 BRA `(.L_x_14) ;  /* 0x0000000000048947 */ /* 0x000fea0003800000 */
[----:B------:R-:W-:Y:S01]  /*1400*/  BPT.TRAP 0x1 ;  /* 0x000000040000795c */ /* 0x000fe20000300000 */
.L_x_14:
[----:B------:R-:W-:Y:S02]  /*1410*/  IMAD.U32 R3, RZ, RZ, UR41 ;  /* 0x00000029ff037e24 */ /* 0x000fe4000f8e00ff */
[----:B------:R-:W-:-:S03]  /*1420*/  IMAD.U32 R0, RZ, RZ, UR40 ;  /* 0x00000028ff007e24 */ /* 0x000fc6000f8e00ff */
[----:B------:R-:W-:Y:S02]  /*1430*/  LEA R3, R3, UR46, 0x3 ;  /* 0x0000002e03037c11 */ /* 0x000fe4000f8e18ff */
[----:B------:R-:W-:-:S04]  /*1440*/  SHF.L.U32 R0, R0, 0x1f, RZ ;  /* 0x0000001f00007819 */ /* 0x000fc800000006ff */
[----:B------:R0:W1:Y:S01]  /*1450*/  SYNCS.PHASECHK.TRANS64.TRYWAIT P1, [R3+URZ], R0 ;  /* 0x00000000030075a7 */ /* 0x000062000802017f */
[----:B------:R-:W-:Y:S05]  /*1460*/  @!P0 BRA `(.L_x_15) ;  /* 0x0000000000048947 */ /* 0x000fea0003800000 */
[----:B------:R-:W-:Y:S01]  /*1470*/  BPT.TRAP 0x1 ;  /* 0x000000040000795c */ /* 0x000fe20000300000 */
.L_x_15:
[----:B------:R-:W-:-:S05]  /*1480*/  IMAD.U32 R4, RZ, RZ, UR44 ;  /* 0x0000002cff047e24 */ /* 0x000fca000f8e00ff */
[----:B------:R-:W-:Y:S01]  /*1490*/  ISETP.GE.AND P2, PT, R4, 0x1, PT ;  /* 0x000000010400780c */ /* 0x000fe20003f46270 */
[----:B-1----:R-:W-:-:S12]  /*14a0*/  @P1 BRA `(.L_x_16) ;  /* 0x0000000000081947 */ /* 0x002fd80003800000 */
[----:B------:R-:W1:Y:S02]  /*14b0*/  SYNCS.PHASECHK.TRANS64.TRYWAIT P1, [R3+URZ], R0 ;  /* 0x00000000030075a7 */ /* 0x000e64000802017f */
[----:B-1----:R-:W-:Y:S05]  /*14c0*/  @!P1 BRA `(.L_x_17) ;  /* 0x00000070005c9947 */ /* 0x002fea0003800000 */
.L_x_16:
[----:B------:R-:W-:Y:S05]  /*14d0*/  WARPSYNC.ALL ;  /* 0x0000000000007948 */ /* 0x000fea0003800000 */
[----:B------:R-:W-:Y:S01]  /*14e0*/  UIADD3 UR4, UR46, 0x10100, URZ ;  /* 0x000101002e047890 */ /* 0x000fe2000fffe03f */
[----:B------:R-:W-:Y:S01]  /*14f0*/  WARPGROUP.ARRIVE ;  /* 0x00000000000079c5 */ /* 0x000fe20000000000 */
[----:B------:R-:W-:Y:S02]  /*1500*/  ULEA UR10, UR41, UR45, 0xa ;  /* 0x0000002d290a7291 */ /* 0x000fe4000f8e503f */
[----:B------:R-:W-:Y:S01]  /*1510*/  USHF.R.U32.HI UR4, URZ, 0x4, UR4 ;  /* 0x000000043f047899 */ /* 0x000fe20008011604 */
[----:B------:R-:W-:Y:S01]  /*1520*/  UMOV UR5, 0x80000020 ;  /* 0x8000002000057882 */ /* 0x000fe20000000000 */
[----:B------:R-:W-:-:S02]  /*1530*/  UMOV UR7, 0x80000020 ;  /* 0x8000002000077882 */ /* 0x000fc40000000000 */
[----:B------:R-:W-:Y:S02]  /*1540*/  ULOP3.LUT UR4, UR4, 0x3fff, URZ, 0xc0, !UPT ;  /* 0x00003fff04047892 */ /* 0x000fe4000f8ec03f */
[----:B------:R-:W-:Y:S02]  /*1550*/  UIADD3 UR11, UR10, 0x200, URZ ;  /* 0x000002000a0b7890 */ /* 0x000fe4000fffe03f */
[----:B------:R-:W-:-:S03]  /*1560*/  ULOP3.LUT UR8, UR4, 0x10000, URZ, 0xfc, !UPT ;  /* 0x0001000004087892 */ /* 0x000fc6000f8efc3f */
[----:B------:R-:W-:Y:S01]  /*1570*/  UMOV UR4, UR10 ;  /* 0x0000000a00047c82 */ /* 0x000fe20008000000 */
[----:B------:R-:W-:-:S07]  /*1580*/  ULEA UR9, UR41, UR8, 0x8 ;  /* 0x0000000829097291 */ /* 0x000fce000f8e403f */
[----:B------:R-:W-:Y:S02]  /*1590*/  UMOV UR6, UR9 ;  /* 0x0000000900067c82 */ /* 0x000fe40008000000 */
[----:B------:R-:W-:Y:S01]  /*15a0*/  HGMMA.64x64x16.F32.BF16 R56, gdesc[UR4], RZ, !UPT, gsb0 ;  /* 0x00e00000043879f0 */ /* 0x000fe2000c0018ff */
[----:B------:R-:W-:Y:S01]  /*15b0*/  UMOV UR4, UR11 ;  /* 0x0000000b00047c82 */ /* 0x000fe20008000000 */
[----:B------:R-:W-:Y:S01]  /*15c0*/  UMOV UR5, 0x80000020 ;  /* 0x8000002000057882 */ /* 0x000fe20000000000 */
[----:B------:R-:W-:Y:S02]  /*15d0*/  WARPGROUP.DEPBAR.LE gsb0, 0x0 ;  /* 0x00008000000079c5 */ /* 0x000fe40000010000 */
[----:B------:R-:W-:-:S06]  /*15e0*/  WARPGROUP.ARRIVE ;  /* 0x00000000000079c5 */ /* 0x000fcc0000000000 */
[----:B------:R-:W-:Y:S01]  /*15f0*/  HGMMA.64x64x16.F32.BF16 R24, gdesc[UR4], RZ, !UPT, gsb0 ;  /* 0x00e00000041879f0 */ /* 0x000fe2000c0018ff */
[----:B------:R-:W-:Y:S02]  /*1600*/  UIADD3 UR4, UR10, 0x2, URZ ;  /* 0x000000020a047890 */ /* 0x000fe4000fffe03f */
[----:B------:R-:W-:Y:S01]  /*1610*/  UIADD3 UR6, UR9, 0x2, URZ ;  /* 0x0000000209067890 */ /* 0x000fe2000fffe03f */
[----:B------:R-:W-:Y:S01]  /*1620*/  UMOV UR5, 0x80000020 ;  /* 0x8000002000057882 */ /* 0x000fe20000000000 */
[----:B------:R-:W-:Y:S01]  /*1630*/  UMOV UR7, 0x80000020 ;  /* 0x8000002000077882 */ /* 0x000fe20000000000 */
[----:B------:R-:W-:Y:S01]  /*1640*/  UIADD3 UR10, UR10, 0x202, URZ ;  /* 0x000002020a0a7890 */ /* 0x000fe2000fffe03f */
[----:B------:R-:W-:Y:S02]  /*1650*/  WARPGROUP.DEPBAR.LE gsb0, 0x0 ;  /* 0x00008000000079c5 */ /* 0x000fe40000010000 */
[----:B------:R-:W-:-:S06]  /*1660*/  WARPGROUP.ARRIVE ;  /* 0x00000000000079c5 */ /* 0x000fcc0000000000 */
[----:B------:R-:W-:Y:S01]  /*1670*/  HGMMA.64x64x16.F32.BF16 R56, gdesc[UR4], R56, gsb0 ;  /* 0x00e00000043879f0 */ /* 0x000fe20008001838 */
[----:B------:R-:W-:Y:S01]  /*1680*/  UMOV UR4, UR10 ;  /* 0x0000000a00047c82 */ /* 0x000fe20008000000 */
[----:B------:R-:W-:Y:S01]  /*1690*/  UMOV UR5, 0x80000020 ;  /* 0x8000002000057882 */ /* 0x000fe20000000000 */
[----:B------:R-:W-:Y:S02]  /*16a0*/  WARPGROUP.DEPBAR.LE gsb0, 0x0 ;  /* 0x00008000000079c5 */ /* 0x000fe40000010000 */
[----:B------:R-:W-:-:S06]  /*16b0*/  WARPGROUP.ARRIVE ;  /* 0x00000000000079c5 */ /* 0x000fcc0000000000 */
[----:B------:R-:W-:Y:S03]  /*16c0*/  HGMMA.64x64x16.F32.BF16 R24, gdesc[UR4], R24, gsb0 ;  /* 0x00e00000041879f0 */ /* 0x000fe60008001818 */
[----:B------:R-:W-:Y:S02]  /*16d0*/  WARPGROUP.DEPBAR.LE gsb0, 0x0 ;  /* 0x00008000000079c5 */ /* 0x000fe40000010000 */
[----:B------:R-:W-:Y:S05]  /*16e0*/  @!P2 BRA `(.L_x_18) ;  /* 0x000000040014a947 */ /* 0x000fea0003800000 */
[----:B------:R-:W-:Y:S01]  /*16f0*/  UIADD3 UR4, UR41, 0x1, URZ ;  /* 0x0000000129047890 */ /* 0x000fe2000fffe03f */
[----:B01----:R-:W-:Y:S01]  /*1700*/  IMAD.U32 R0, RZ, RZ, UR44 ;  /* 0x0000002cff007e24 */ /* 0x003fe2000f8e00ff */
[----:B------:R-:W-:Y:S02]  /*1710*/  UMOV UR10, UR41 ;  /* 0x00000029000a7c82 */ /* 0x000fe40008000000 */
[----:B------:R-:W-:-:S04]  /*1720*/  UISETP.NE.AND UP0, UPT, UR4, 0x4, UPT ;  /* 0x000000040400788c */ /* 0x000fc8000bf05270 */
[----:B------:R-:W-:Y:S02]  /*1730*/  USEL UR5, URZ, 0x1, UP0 ;  /* 0x000000013f057887 */ /* 0x000fe40008000000 */
[----:B------:R-:W-:Y:S02]  /*1740*/  USEL UR9, UR4, URZ, UP0 ;  /* 0x0000003f04097287 */ /* 0x000fe40008000000 */
[----:B------:R-:W-:-:S06]  /*1750*/  ULOP3.LUT UR5, UR40, UR5, URZ, 0x3c, !UPT ;  /* 0x0000000528057292 */ /* 0x000fcc000f8e3c3f */
[----:B------:R-:W-:-:S07]  /*1760*/  IMAD.U32 R5, RZ, RZ, UR5 ;  /* 0x00000005ff057e24 */ /* 0x000fce000f8e00ff */
.L_x_25:
[----:B01----:R-:W-:Y:S05]  /*1770*/  @!P0 BRA `(.L_x_19) ;  /* 0x0000000000048947 */ /* 0x003fea0003800000 */
[----:B------:R-:W-:Y:S01]  /*1780*/  BPT.TRAP 0x1 ;  /* 0x000000040000795c */ /* 0x000fe20000300000 */
.L_x_19:
[----:B------:R-:W0:Y:S01]  /*1790*/  S2UR UR5, SR_CgaCtaId ;  /* 0x00000000000579c3 */ /* 0x000e220000008800 */
[----:B------:R-:W-:Y:S01]  /*17a0*/  UMOV UR4, 0x400 ;  /* 0x0000040000047882 */ /* 0x000fe20000000000 */
[----:B------:R-:W-:Y:S01]  /*17b0*/  SHF.L.U32 R3, R5, 0x1f, RZ ;  /* 0x0000001f05037819 */ /* 0x000fe200000006ff */
[----:B0-----:R-:W-:-:S04]  /*17c0*/  ULEA UR14, UR5, UR4, 0x18 ;  /* 0x00000004050e7291 */ /* 0x001fc8000f8ec03f */
[----:B------:R-:W-:-:S09]  /*17d0*/  ULEA UR4, UR9, UR14, 0x3 ;  /* 0x0000000e09047291 */ /* 0x000fd2000f8e183f */
[----:B------:R0:W1:Y:S01]  /*17e0*/  SYNCS.PHASECHK.TRANS64.TRYWAIT P1, [UR4], R3 ;  /* 0x00000003ff0075a7 */ /* 0x0000620008020144 */
[----:B------:R-:W-:Y:S05]  /*17f0*/  @!P0 BRA `(.L_x_20) ;  /* 0x0000000000048947 */ /* 0x000fea0003800000 */
[----:B------:R-:W-:Y:S01]  /*1800*/  BPT.TRAP 0x1 ;  /* 0x000000040000795c */ /* 0x000fe20000300000 */
.L_x_20:
[----:B-1----:R-:W-:Y:S05]  /*1810*/  @P1 BRA `(.L_x_21) ;  /* 0x0000000000081947 */ /* 0x002fea0003800000 */
[----:B------:R-:W1:Y:S02]  /*1820*/  SYNCS.PHASECHK.TRANS64.TRYWAIT P1, [UR4], R3 ;  /* 0x00000003ff0075a7 */ /* 0x000e640008020144 */
[----:B-1----:R-:W-:Y:S05]  /*1830*/  @!P1 BRA `(.L_x_22) ;  /* 0x0000006c00949947 */ /* 0x002fea0003800000 */
.L_x_21:
[----:B------:R-:W-:Y:S01]  /*1840*/  ULEA UR11, UR9, UR8, 0x8 ;  /* 0x00000008090b7291 */ /* 0x000fe2000f8e403f */
[----:B------:R-:W-:Y:S01]  /*1850*/  WARPGROUP.ARRIVE ;  /* 0x00000000000079c5 */ /* 0x000fe20000000000 */
[----:B------:R-:W-:Y:S01]  /*1860*/  ULEA UR12, UR9, UR45, 0xa ;  /* 0x0000002d090c7291 */ /* 0x000fe2000f8e503f */
[----:B------:R-:W-:Y:S01]  /*1870*/  UMOV UR7, 0x80000020 ;  /* 0x8000002000077882 */ /* 0x000fe20000000000 */
[----:B------:R-:W-:Y:S02]  /*1880*/  UMOV UR5, 0x80000020 ;  /* 0x8000002000057882 */ /* 0x000fe40000000000 */
[----:B------:R-:W-:Y:S01]  /*1890*/  UIADD3 UR13, UR12, 0x200, URZ ;  /* 0x000002000c0d7890 */ /* 0x000fe2000fffe03f */
[----:B------:R-:W-:Y:S02]  /*18a0*/  UMOV UR6, UR11 ;  /* 0x0000000b00067c82 */ /* 0x000fe40008000000 */
[----:B------:R-:W-:Y:S02]  /*18b0*/  UMOV UR4, UR12 ;  /* 0x0000000c00047c82 */ /* 0x000fe40008000000 */
[----:B------:R-:W-:Y:S01]  /*18c0*/  HGMMA.64x64x16.F32.BF16 R56, gdesc[UR4], R56, gsb0 ;  /* 0x00e00000043879f0 */ /* 0x000fe20008001838 */
[----:B------:R-:W-:Y:S01]  /*18d0*/  UMOV UR5, 0x80000020 ;  /* 0x8000002000057882 */ /* 0x000fe20000000000 */
[----:B------:R-:W-:Y:S01]  /*18e0*/  UMOV UR4, UR13 ;  /* 0x0000000d00047c82 */ /* 0x000fe20008000000 */
[----:B------:R-:W-:-:S02]  /*18f0*/  WARPGROUP.DEPBAR.LE gsb0, 0x0 ;  /* 0x00008000000079c5 */ /* 0x000fc40000010000 */
[----:B------:R-:W-:-:S06]  /*1900*/  WARPGROUP.ARRIVE ;  /* 0x00000000000079c5 */ /* 0x000fcc0000000000 */
[----:B------:R-:W-:Y:S01]  /*1910*/  HGMMA.64x64x16.F32.BF16 R24, gdesc[UR4], R24, gsb0 ;  /* 0x00e00000041879f0 */ /* 0x000fe20008001818 */
        /* <DEDUP_REMOVED lines=15> */
[----:B------:R-:W-:Y:S01]  /*1a10*/  BPT.TRAP 0x1 ;  /* 0x000000040000795c */ /* 0x000fe20000300000 */
.L_x_23:
[----:B------:R-:W-:Y:S01]  /*1a20*/  ULEA UR4, UR10, UR14, 0x3 ;  /* 0x0000000e0a047291 */ /* 0x000fe2000f8e183f */
[----:B------:R-:W-:-:S03]  /*1a30*/  ISETP.GT.U32.AND P1, PT, R18, 0x1, PT ;  /* 0x000000011200780c */ /* 0x000fc60003f24070 */
[----:B------:R-:W-:-:S04]  /*1a40*/  UIADD3 UR4, UR4, 0x20, URZ ;  /* 0x0000002004047890 */ /* 0x000fc8000fffe03f */
[----:B------:R-:W-:-:S09]  /*1a50*/  UPRMT UR4, URZ, 0x654, UR4 ;  /* 0x000006543f047896 */ /* 0x000fd20008000004 */
[----:B------:R-:W-:Y:S01]  /*1a60*/  SYNCS.ARRIVE.TRANS64.RED.A1T0 RZ, [UR4], RZ ;  /* 0x000000ffffff79a7 */ /* 0x000fe20008100404 */
[----:B------:R-:W-:Y:S05]  /*1a70*/  @P1 BRA `(.L_x_24) ;  /* 0x0000000000041947 */ /* 0x000fea0003800000 */
[----:B------:R-:W-:Y:S01]  /*1a80*/  BPT.TRAP 0x1 ;  /* 0x000000040000795c */ /* 0x000fe20000300000 */
.L_x_24:
[----:B------:R-:W-:Y:S01]  /*1a90*/  UIADD3 UR9, UR9, 0x1, URZ ;  /* 0x0000000109097890 */ /* 0x000fe2000fffe03f */
[C---:B------:R-:W-:Y:S01]  /*1aa0*/  ISETP.GT.AND P1, PT, R0.reuse, 0x1, PT ;  /* 0x000000010000780c */ /* 0x040fe20003f24270 */
[----:B------:R-:W-:Y:S01]  /*1ab0*/  UIADD3 UR10, UR10, 0x1, URZ ;  /* 0x000000010a0a7890 */ /* 0x000fe2000fffe03f */
[----:B------:R-:W-:Y:S01]  /*1ac0*/  VIADD R0, R0, 0xffffffff ;  /* 0xffffffff00007836 */ /* 0x000fe20000000000 */
[----:B------:R-:W-:Y:S02]  /*1ad0*/  UISETP.NE.AND UP0, UPT, UR9, 0x4, UPT ;  /* 0x000000040900788c */ /* 0x000fe4000bf05270 */
[----:B------:R-:W-:Y:S02]  /*1ae0*/  UISETP.NE.AND UP1, UPT, UR10, 0x4, UPT ;  /* 0x000000040a00788c */ /* 0x000fe4000bf25270 */
[----:B------:R-:W-:Y:S02]  /*1af0*/  USEL UR4, URZ, 0x1, UP0 ;  /* 0x000000013f047887 */ /* 0x000fe40008000000 */
[----:B------:R-:W-:-:S02]  /*1b00*/  USEL UR9, UR9, URZ, UP0 ;  /* 0x0000003f09097287 */ /* 0x000fc40008000000 */
[----:B------:R-:W-:Y:S02]  /*1b10*/  USEL UR10, UR10, URZ, UP1 ;  /* 0x0000003f0a0a7287 */ /* 0x000fe40008800000 */
[----:B------:R-:W-:Y:S01]  /*1b20*/  LOP3.LUT R5, R5, UR4, RZ, 0x3c, !PT ;  /* 0x0000000405057c12 */ /* 0x000fe2000f8e3cff */
[----:B------:R-:W-:Y:S09]  /*1b30*/  @P1 BRA `(.L_x_25) ;  /* 0xfffffffc000c1947 */ /* 0x000ff2000383ffff */
.L_x_18:
[----:B01----:R-:W0:Y:S02]  /*1b40*/  LDC R0, c[0x0][0x28c] ;  /* 0x0000a300ff007b82 */ /* 0x003e240000000800 */
[----:B0-----:R-:W-:-:S13]  /*1b50*/  ISETP.GE.AND P1, PT, R0, 0x1, PT ;  /* 0x000000010000780c */ /* 0x001fda0003f26270 */
[----:B------:R-:W-:Y:S05]  /*1b60*/  @!P1 BRA `(.L_x_26) ;  /* 0x0000000000389947 */ /* 0x000fea0003800000 */
[----:B------:R-:W-:Y:S05]  /*1b70*/  @!P0 BRA `(.L_x_27) ;  /* 0x0000000000048947 */ /* 0x000fea0003800000 */
[----:B------:R-:W-:Y:S01]  /*1b80*/  BPT.TRAP 0x1 ;  /* 0x000000040000795c */ /* 0x000fe20000300000 */
.L_x_27:
[----:B------:R-:W0:Y:S01]  /*1b90*/  S2UR UR6, SR_CgaCtaId ;  /* 0x00000000000679c3 */ /* 0x000e220000008800 */
[----:B------:R-:W-:Y:S01]  /*1ba0*/  UIADD3 UR4, UR44, UR41, URZ ;  /* 0x000000292c047290 */ /* 0x000fe2000fffe03f */
[----:B------:R-:W-:Y:S01]  /*1bb0*/  ISETP.GT.U32.AND P0, PT, R18, 0x1, PT ;  /* 0x000000011200780c */ /* 0x000fe20003f04070 */
[----:B------:R-:W-:Y:S02]  /*1bc0*/  UMOV UR5, 0x400 ;  /* 0x0000040000057882 */ /* 0x000fe40000000000 */
[----:B------:R-:W-:-:S04]  /*1bd0*/  USHF.L.U32 UR4, UR4, 0x3, URZ ;  /* 0x0000000304047899 */ /* 0x000fc8000800063f */
[----:B------:R-:W-:Y:S02]  /*1be0*/  ULOP3.LUT UR4, UR4, 0x18, URZ, 0xc0, !UPT ;  /* 0x0000001804047892 */ /* 0x000fe4000f8ec03f */
[----:B0-----:R-:W-:-:S04]  /*1bf0*/  ULEA UR5, UR6, UR5, 0x18 ;  /* 0x0000000506057291 */ /* 0x001fc8000f8ec03f */
[----:B------:R-:W-:-:S04]  /*1c00*/  UIADD3 UR4, UR5, 0x20, UR4 ;  /* 0x0000002005047890 */ /* 0x000fc8000fffe004 */
[----:B------:R-:W-:-:S09]  /*1c10*/  UPRMT UR4, URZ, 0x654, UR4 ;  /* 0x000006543f047896 */ /* 0x000fd20008000004 */
[----:B------:R-:W-:Y:S01]  /*1c20*/  SYNCS.ARRIVE.TRANS64.RED.A1T0 RZ, [UR4], RZ ;  /* 0x000000ffffff79a7 */ /* 0x000fe20008100404 */
[----:B------:R-:W-:Y:S05]  /*1c30*/  @P0 BRA `(.L_x_26) ;  /* 0x0000000000040947 */ /* 0x000fea0003800000 */
[----:B------:R-:W-:Y:S01]  /*1c40*/  BPT.TRAP 0x1 ;  /* 0x000000040000795c */ /* 0x000fe20000300000 */
.L_x_26:
[----:B------:R-:W-:Y:S01]  /*1c50*/  UIADD3 UR41, UR43, UR41, URZ ;  /* 0x000000292b297290 */ /* 0x000fe2000fffe03f */
[----:B------:R-:W-:Y:S01]  /*1c60*/  IMAD.SHL.U32 R3, R100, 0x40, RZ ;  /* 0x0000004064037824 */ /* 0x000fe200078e00ff */
[----:B------:R-:W-:Y:S01]  /*1c70*/  ULDC UR10, c[0x0][0x288] ;  /* 0x0000a200000a7ab9 */ /* 0x000fe20000000800 */
[----:B------:R-:W-:Y:S01]  /*1c80*/  SHF.R.S32.HI R11, RZ, 0x1f, R19 ;  /* 0x0000001fff0b7819 */ /* 0x000fe20000011413 */
[----:B------:R-:W-:Y:S01]  /*1c90*/  USHF.R.U32.HI UR4, URZ, 0x2, UR41 ;  /* 0x000000023f047899 */ /* 0x000fe20008011629 */
[----:B------:R-:W-:Y:S01]  /*1ca0*/  IMAD.SHL.U32 R6, R107, 0x100, RZ ;  /* 0x000001006b067824 */ /* 0x000fe200078e00ff */
[C---:B------:R-:W-:Y:S01]  /*1cb0*/  LOP3.LUT R8, R3.reuse, 0x6, R96, 0xf8, !PT ;  /* 0x0000000603087812 */ /* 0x040fe200078ef860 */
[----:B------:R-:W-:Y:S01]  /*1cc0*/  ULDC.64 UR6, c[0x0][0x5d0] ;  /* 0x0001740000067ab9 */ /* 0x000fe20000000a00 */
[----:B------:R-:W-:Y:S01]  /*1cd0*/  ULOP3.LUT UR4, UR4, 0x1, URZ, 0xc0, !UPT ;  /* 0x0000000104047892 */ /* 0x000fe2000f8ec03f */
[----:B------:R-:W-:Y:S01]  /*1ce0*/  ISETP.GE.AND P0, PT, R3, UR10, PT ;  /* 0x0000000a03007c0c */ /* 0x000fe2000bf06270 */
[----:B------:R-:W-:Y:S01]  /*1cf0*/  ULDC UR11, c[0x0][0x284] ;  /* 0x0000a100000b7ab9 */ /* 0x000fe20000000800 */
[----:B------:R-:W-:Y:S01]  /*1d00*/  SHF.R.S32.HI R9, RZ, 0x1f, R8 ;  /* 0x0000001fff097819 */ /* 0x000fe20000011408 */
[----:B------:R-:W-:Y:S01]  /*1d10*/  IMAD R0, R11, UR6, RZ ;  /* 0x000000060b007c24 */ /* 0x000fe2000f8e02ff */
[----:B------:R-:W-:Y:S01]  /*1d20*/  UISETP.GT.U32.AND UP1, UPT, UR41, 0x3, UPT ;  /* 0x000000032900788c */ /* 0x000fe2000bf24070 */
[----:B------:R-:W-:Y:S01]  /*1d30*/  ISETP.GE.OR P0, PT, R6, UR11, P0 ;  /* 0x0000000b06007c0c */ /* 0x000fe20008706670 */
[----:B------:R-:W-:Y:S01]  /*1d40*/  UISETP.NE.U32.AND UP0, UPT, UR4, 0x1, UPT ;  /* 0x000000010400788c */ /* 0x000fe2000bf05070 */
[C---:B------:R-:W-:Y:S01]  /*1d50*/  IMAD R7, R19.reuse, UR7, R0 ;  /* 0x0000000713077c24 */ /* 0x040fe2000f8e0200 */
[----:B------:R-:W-:Y:S01]  /*1d60*/  UISETP.LT.U32.AND UP1, UPT, UR43, 0x4, UP1 ;  /* 0x000000042b00788c */ /* 0x000fe20008f21070 */
[----:B------:R-:W-:Y:S01]  /*1d70*/  IMAD.WIDE.U32 R4, R19, UR6, R8 ;  /* 0x0000000613047c25 */ /* 0x000fe2000f8e0008 */
[----:B------:R-:W-:Y:S01]  /*1d80*/  UISETP.GT.U32.AND UP0, UPT, UR43, 0x3, !UP0 ;  /* 0x000000032b00788c */ /* 0x000fe2000c704070 */
[----:B------:R-:W-:-:S02]  /*1d90*/  ULDC.64 UR8, c[0x0][0x5c8] ;  /* 0x0001720000087ab9 */ /* 0x000fc40000000a00 */
[----:B------:R-:W-:Y:S01]  /*1da0*/  IMAD.WIDE R106, R107, 0x100, R22 ;  /* 0x000001006b6a7825 */ /* 0x000fe200078e0216 */
[----:B------:R-:W-:Y:S02]  /*1db0*/  USEL UR5, URZ, 0x1, !UP1 ;  /* 0x000000013f057887 */ /* 0x000fe4000c800000 */
[----:B------:R-:W-:Y:S01]  /*1dc0*/  USEL UR4, URZ, 0x1, !UP0 ;  /* 0x000000013f047887 */ /* 0x000fe2000c000000 */
[----:B------:R-:W-:Y:S01]  /*1dd0*/  IMAD.IADD R5, R5, 0x1, R7 ;  /* 0x0000000105057824 */ /* 0x000fe200078e0207 */
[----:B------:R-:W-:Y:S01]  /*1de0*/  ULOP3.LUT UR41, UR41, 0x3, URZ, 0xc0, !UPT ;  /* 0x0000000329297892 */ /* 0x000fe2000f8ec03f */
[----:B------:R-:W-:Y:S01]  /*1df0*/  IMAD R7, R107, UR8, RZ ;  /* 0x000000086b077c24 */ /* 0x000fe2000f8e02ff */
[----:B------:R-:W-:Y:S01]  /*1e00*/  ULOP3.LUT UR40, UR4, UR40, UR5, 0x96, !UPT ;  /* 0x0000002804287292 */ /* 0x000fe2000f8e9605 */
[----:B------:R-:W-:-:S04]  /*1e10*/  IMAD.WIDE.U32 R110, R106, UR8, R4 ;  /* 0x000000086a6e7c25 */ /* 0x000fc8000f8e0004 */
[----:B------:R-:W-:Y:S02]  /*1e20*/  IMAD R7, R106, UR9, R7 ;  /* 0x000000096a077c24 */ /* 0x000fe4000f8e0207 */
[----:B------:R-:W-:Y:S01]  /*1e30*/  IMAD.MOV.U32 R0, RZ, RZ, -0x1 ;  /* 0xffffffffff007424 */ /* 0x000fe200078e00ff */
[----:B------:R-:W-:Y:S06]  /*1e40*/  @P0 BRA `(.L_x_28) ;  /* 0x0000004c00000947 */ /* 0x000fec0003800000 */
[----:B-----5:R-:W-:Y:S01]  /*1e50*/  FSETP.NEU.AND P1, PT, R89, RZ, PT ;  /* 0x000000ff5900720b */ /* 0x020fe20003f2d000 */
[----:B------:R-:W-:Y:S01]  /*1e60*/  IMAD.IADD R4, R90, 0x1, -R3 ;  /* 0x000000015a047824 */ /* 0x000fe200078e0a03 */
[----:B------:R-:W-:Y:S01]  /*1e70*/  BSSY B0, `(.L_x_28) ;  /* 0x00004bd000007945 */ /* 0x000fe20003800000 */
[----:B------:R-:W-:Y:S02]  /*1e80*/  IMAD.IADD R3, R99, 0x1, -R6 ;  /* 0x0000000163037824 */ /* 0x000fe400078e0a06 */
[----:B------:R-:W-:Y:S01]  /*1e90*/  IMAD.IADD R103, R111, 0x1, R7 ;  /* 0x000000016f677824 */ /* 0x000fe200078e0207 */
[----:B------:R-:W-:-:S04]  /*1ea0*/  ISETP.GT.AND P6, PT, R4, RZ, PT ;  /* 0x000000ff0400720c */ /* 0x000fc80003fc4270 */
[----:B------:R-:W-:-:S03]  /*1eb0*/  ISETP.GT.AND P0, PT, R3, RZ, P6 ;  /* 0x000000ff0300720c */ /* 0x000fc60003704270 */
[----:B------:R-:W-:Y:S10]  /*1ec0*/  @!P1 BRA `(.L_x_29) ;  /* 0x0000003400709947 */ /* 0x000ff40003800000 */
[----:B------:R-:W0:Y:S01]  /*1ed0*/  LDC.64 R14, c[0x0][0x5b8] ;  /* 0x00016e00ff0e7b82 */ /* 0x000e220000000a00 */
[----:B------:R-:W-:-:S07]  /*1ee0*/  ULDC.64 UR4, c[0x0][0x5c0] ;  /* 0x0001700000047ab9 */ /* 0x000fce0000000a00 */
[----:B------:R-:W1:Y:S08]  /*1ef0*/  LDC.64 R104, c[0x0][0x5b0] ;  /* 0x00016c00ff687b82 */ /* 0x000e700000000a00 */
[----:B------:R-:W2:Y:S01]  /*1f00*/  LDC.64 R12, c[0x0][0x5a8] ;  /* 0x00016a00ff0c7b82 */ /* 0x000ea20000000a00 */
[-C--:B0-----:R-:W-:Y:S02]  /*1f10*/  IMAD R6, R11, R14.reuse, RZ ;  /* 0x0000000e0b067224 */ /* 0x081fe400078e02ff */
[----:B------:R-:W-:-:S04]  /*1f20*/  IMAD.WIDE.U32 R20, R19, R14, R8 ;  /* 0x0000000e13147225 */ /* 0x000fc800078e0008 */
[----:B------:R-:W-:Y:S02]  /*1f30*/  IMAD R113, R19, R15, R6 ;  /* 0x0000000f13717224 */ /* 0x000fe400078e0206 */
[-C--:B-1----:R-:W-:Y:S02]  /*1f40*/  IMAD R5, R107, R104.reuse, RZ ;  /* 0x000000686b057224 */ /* 0x082fe400078e02ff */
[----:B------:R-:W-:Y:S02]  /*1f50*/  IMAD.IADD R101, R21, 0x1, R113 ;  /* 0x0000000115657824 */ /* 0x000fe400078e0271 */
[----:B------:R-:W-:Y:S02]  /*1f60*/  IMAD.MOV.U32 R100, RZ, RZ, R20 ;  /* 0x000000ffff647224 */ /* 0x000fe400078e0014 */
[C---:B------:R-:W-:Y:S02]  /*1f70*/  IMAD R117, R106.reuse, R105, R5 ;  /* 0x000000696a757224 */ /* 0x040fe400078e0205 */
[----:B------:R-:W-:-:S04]  /*1f80*/  IMAD.WIDE.U32 R6, R106, R104, R100 ;  /* 0x000000686a067225 */ /* 0x000fc800078e0064 */
[----:B------:R-:W-:Y:S01]  /*1f90*/  IMAD.IADD R5, R7, 0x1, R117 ;  /* 0x0000000107057824 */ /* 0x000fe200078e0275 */
[----:B--2---:R-:W-:-:S04]  /*1fa0*/  LEA R10, P1, R6, R12, 0x1 ;  /* 0x0000000c060a7211 */ /* 0x004fc800078208ff */
[----:B------:R-:W-:-:S05]  /*1fb0*/  LEA.HI.X R11, R6, R13, R5, 0x1, P1 ;  /* 0x0000000d060b7211 */ /* 0x000fca00008f0c05 */
[----:B------:R-:W2:Y:S01]  /*1fc0*/  @P0 LDG.E.LTC128B.U16 R5, desc[UR38][R10.64] ;  /* 0x000000260a050981 */ /* 0x000ea2000c1e1520 */
[----:B------:R-:W-:Y:S01]  /*1fd0*/  ISETP.GT.AND P4, PT, R4, 0x1, PT ;  /* 0x000000010400780c */ /* 0x000fe20003f84270 */
[----:B------:R-:W-:Y:S01]  /*1fe0*/  IMAD.WIDE.U32 R6, R106, R104, R8 ;  /* 0x000000686a067225 */ /* 0x000fe200078e0008 */
[----:B------:R-:W-:Y:S01]  /*1ff0*/  BSSY B1, `(.L_x_30) ;  /* 0x0000013000017945 */ /* 0x000fe20003800000 */
[----:B------:R-:W-:Y:S02]  /*2000*/  SHF.L.U64.HI R111, R104, 0x3, R105 ;  /* 0x00000003686f7819 */ /* 0x000fe40000010269 */
[----:B------:R-:W-:Y:S01]  /*2010*/  IMAD.IADD R7, R117, 0x1, R7 ;  /* 0x0000000175077824 */ /* 0x000fe200078e0207 */
[----:B------:R-:W-:Y:S01]  /*2020*/  P2R R116, PR, RZ, 0x10 ;  /* 0x00000010ff747803 */ /* 0x000fe20000000000 */
[----:B------:R-:W-:-:S04]  /*2030*/  IMAD.WIDE.U32 R108, R19, R14, R6 ;  /* 0x0000000e136c7225 */ /* 0x000fc800078e0006 */
[----:B------:R-:W-:Y:S01]  /*2040*/  IMAD.IADD R7, R113, 0x1, R109 ;  /* 0x0000000171077824 */ /* 0x000fe200078e026d */
[----:B------:R-:W-:-:S04]  /*2050*/  LEA R6, P2, R108, R12, 0x1 ;  /* 0x0000000c6c067211 */ /* 0x000fc800078408ff */
[----:B------:R-:W-:Y:S01]  /*2060*/  LEA.HI.X R7, R108, R13, R7, 0x1, P2 ;  /* 0x0000000d6c077211 */ /* 0x000fe200010f0c07 */
[----:B--2---:R-:W-:-:S04]  /*2070*/  IMAD.U32 R102, R5, 0x10000, RZ ;  /* 0x0001000005667824 */ /* 0x004fc800078e00ff */
[----:B------:R-:W-:Y:S01]  /*2080*/  FMUL R15, R102, R89 ;  /* 0x00000059660f7220 */ /* 0x000fe20000400000 */
[----:B------:R-:W-:-:S03]  /*2090*/  LEA R102, P1, R110, UR4, 0x1 ;  /* 0x000000046e667c11 */ /* 0x000fc6000f8208ff */
[----:B------:R-:W-:Y:S01]  /*20a0*/  FFMA R15, R56, R88, R15 ;  /* 0x00000058380f7223 */ /* 0x000fe2000000000f */
[----:B------:R-:W-:Y:S01]  /*20b0*/  LEA.HI.X R103, R110, UR5, R103, 0x1, P1 ;  /* 0x000000056e677c11 */ /* 0x000fe200088f0c67 */
[----:B------:R-:W-:Y:S01]  /*20c0*/  IMAD.SHL.U32 R110, R104, 0x8, RZ ;  /* 0x00000008686e7824 */ /* 0x000fe200078e00ff */
[----:B------:R-:W-:Y:S02]  /*20d0*/  ISETP.GT.AND P1, PT, R3, RZ, P4 ;  /* 0x000000ff0300720c */ /* 0x000fe40002724270 */
[----:B------:R-:W-:-:S05]  /*20e0*/  F2FP.BF16.F32.PACK_AB R15, RZ, R15 ;  /* 0x0000000fff0f723e */ /* 0x000fca00000010ff */
[----:B------:R0:W-:Y:S06]  /*20f0*/  @P0 STG.E.U16 desc[UR38][R102.64], R15 ;  /* 0x0000000f66000986 */ /* 0x0001ec000c101526 */
[----:B------:R-:W-:Y:S05]  /*2100*/  @!P1 BRA `(.L_x_31) ;  /* 0x0000000000049947 */ /* 0x000fea0003800000 */
[----:B------:R1:W5:Y:S02]  /*2110*/  LDG.E.LTC128B.U16 R5, desc[UR38][R6.64+0x2] ;  /* 0x0000022606057981 */ /* 0x000364000c1e1520 */
.L_x_31:
[----:B------:R-:W-:Y:S05]  /*2120*/  BSYNC B1 ;  /* 0x0000000000017941 */ /* 0x000fea0003800000 */
.L_x_30:
[----:B-----5:R-:W-:Y:S01]  /*2130*/  IMAD.U32 R10, R5, 0x10000, RZ ;  /* 0x00010000050a7824 */ /* 0x020fe200078e00ff */
[----:B------:R-:W-:Y:S01]  /*2140*/  ISETP.GT.AND P0, PT, R3, 0x8, P6 ;  /* 0x000000080300780c */ /* 0x000fe20003704270 */
[----:B------:R-:W-:Y:S01]  /*2150*/  IMAD.WIDE.U32 R114, R106, R104, R110 ;  /* 0x000000686a727225 */ /* 0x000fe200078e006e */
[----:B0-----:R-:W-:-:S03]  /*2160*/  PRMT R15, R5, 0x7610, R15 ;  /* 0x00007610050f7816 */ /* 0x001fc6000000000f */
[----:B------:R-:W-:Y:S01]  /*2170*/  FMUL R10, R10, R89 ;  /* 0x000000590a0a7220 */ /* 0x000fe20000400000 */
[----:B------:R-:W-:Y:S01]  /*2180*/  IMAD.IADD R117, R117, 0x1, R115 ;  /* 0x0000000175757824 */ /* 0x000fe200078e0273 */
[----:B------:R-:W-:Y:S02]  /*2190*/  IADD3 R11, P2, R20, R114, RZ ;  /* 0x00000072140b7210 */ /* 0x000fe40007f5e0ff */
[----:B------:R-:W-:-:S03]  /*21a0*/  FFMA R57, R57, R88, R10 ;  /* 0x0000005839397223 */ /* 0x000fc6000000000a */
[----:B------:R-:W-:Y:S01]  /*21b0*/  IMAD.X R56, R117, 0x1, R101, P2 ;  /* 0x0000000175387824 */ /* 0x000fe200010e0665 */
[C---:B------:R-:W-:Y:S02]  /*21c0*/  LEA R10, P2, R11.reuse, R12, 0x1 ;  /* 0x0000000c0b0a7211 */ /* 0x040fe400078408ff */
[----:B------:R-:W-:Y:S02]  /*21d0*/  F2FP.BF16.F32.PACK_AB R57, RZ, R57 ;  /* 0x00000039ff39723e */ /* 0x000fe400000010ff */
[----:B------:R-:W-:Y:S01]  /*21e0*/  LEA.HI.X R11, R11, R13, R56, 0x1, P2 ;  /* 0x0000000d0b0b7211 */ /* 0x000fe200010f0c38 */
[----:B------:R-:W-:Y:S01]  /*21f0*/  @P1 IMAD.MOV.U32 R56, RZ, RZ, R102 ;  /* 0x000000ffff381224 */ /* 0x000fe200078e0066 */
[----:B------:R-:W-:Y:S01]  /*2200*/  PRMT R109, R57, 0x7610, R109 ;  /* 0x00007610396d7816 */ /* 0x000fe2000000006d */
[----:B------:R-:W-:-:S05]  /*2210*/  @P1 IMAD.MOV.U32 R57, RZ, RZ, R103 ;  /* 0x000000ffff391224 */ /* 0x000fca00078e0067 */
[----:B------:R0:W-:Y:S04]  /*2220*/  @P1 STG.E.U16 desc[UR38][R56.64+0x2], R109 ;  /* 0x0000026d38001986 */ /* 0x0001e8000c101526 */
[----:B------:R-:W2:Y:S01]  /*2230*/  @P0 LDG.E.LTC128B.U16 R15, desc[UR38][R10.64] ;  /* 0x000000260a0f0981 */ /* 0x000ea2000c1e1520 */
[----:B------:R-:W-:Y:S01]  /*2240*/  IADD3 R114, P1, R8, R114, RZ ;  /* 0x0000007208727210 */ /* 0x000fe20007f3e0ff */
[----:B------:R-:W-:Y:S01]  /*2250*/  BSSY B1, `(.L_x_32) ;  /* 0x0000012000017945 */ /* 0x000fe20003800000 */
[----:B------:R-:W-:-:S03]  /*2260*/  SHF.L.U64.HI R119, R94, 0x1, R93 ;  /* 0x000000015e777819 */ /* 0x000fc6000001025d */
[----:B------:R-:W-:Y:S01]  /*2270*/  IMAD.X R115, R9, 0x1, R117, P1 ;  /* 0x0000000109737824 */ /* 0x000fe200008e0675 */
[----:B------:R-:W-:Y:S01]  /*2280*/  ISETP.GT.AND P1, PT, R3, 0x8, P4 ;  /* 0x000000080300780c */ /* 0x000fe20002724270 */
[----:B------:R-:W-:Y:S02]  /*2290*/  IMAD.SHL.U32 R117, R94, 0x2, RZ ;  /* 0x000000025e757824 */ /* 0x000fe400078e00ff */
[----:B------:R-:W-:-:S04]  /*22a0*/  IMAD.WIDE.U32 R114, R19, R14, R114 ;  /* 0x0000000e13727225 */ /* 0x000fc800078e0072 */
[----:B0-----:R-:W-:Y:S01]  /*22b0*/  IMAD.IADD R57, R113, 0x1, R115 ;  /* 0x0000000171397824 */ /* 0x001fe200078e0273 */
[----:B------:R-:W-:-:S04]  /*22c0*/  LEA R56, P3, R114, R12, 0x1 ;  /* 0x0000000c72387211 */ /* 0x000fc800078608ff */
[----:B------:R-:W-:Y:S01]  /*22d0*/  LEA.HI.X R57, R114, R13, R57, 0x1, P3 ;  /* 0x0000000d72397211 */ /* 0x000fe200018f0c39 */
[----:B--2---:R-:W-:-:S04]  /*22e0*/  IMAD.U32 R108, R15, 0x10000, RZ ;  /* 0x000100000f6c7824 */ /* 0x004fc800078e00ff */
[----:B------:R-:W-:Y:S01]  /*22f0*/  FMUL R5, R108, R89 ;  /* 0x000000596c057220 */ /* 0x000fe20000400000 */
[----:B------:R-:W-:-:S03]  /*2300*/  IADD3 R108, P2, R117, R102, RZ ;  /* 0x00000066756c7210 */ /* 0x000fc60007f5e0ff */
[----:B------:R-:W-:Y:S02]  /*2310*/  FFMA R5, R58, R88, R5 ;  /* 0x000000583a057223 */ /* 0x000fe40000000005 */
[----:B------:R-:W-:-:S03]  /*2320*/  IMAD.X R109, R119, 0x1, R103, P2 ;  /* 0x00000001776d7824 */ /* 0x000fc600010e0667 */
[----:B------:R-:W-:-:S05]  /*2330*/  F2FP.BF16.F32.PACK_AB R5, RZ, R5 ;  /* 0x00000005ff05723e */ /* 0x000fca00000010ff */
[----:B------:R0:W-:Y:S01]  /*2340*/  @P0 STG.E.U16 desc[UR38][R108.64], R5 ;  /* 0x000000056c000986 */ /* 0x0001e2000c101526 */
[----:B------:R-:W-:Y:S05]  /*2350*/  @!P1 BRA `(.L_x_33) ;  /* 0x0000000000049947 */ /* 0x000fea0003800000 */
[----:B------:R2:W5:Y:S02]  /*2360*/  LDG.E.LTC128B.U16 R15, desc[UR38][R56.64+0x2] ;  /* 0x00000226380f7981 */ /* 0x000564000c1e1520 */
.L_x_33:
[----:B------:R-:W-:Y:S05]  /*2370*/  BSYNC B1 ;  /* 0x0000000000017941 */ /* 0x000fea0003800000 */
.L_x_32:
[----:B-----5:R-:W-:Y:S01]  /*2380*/  IMAD.U32 R10, R15, 0x10000, RZ ;  /* 0x000100000f0a7824 */ /* 0x020fe200078e00ff */
[----:B------:R-:W-:Y:S01]  /*2390*/  ISETP.GT.AND P4, PT, R4, 0x8, PT ;  /* 0x000000080400780c */ /* 0x000fe20003f84270 */
[----:B------:R-:W-:Y:S01]  /*23a0*/  IMAD.MOV.U32 R58, RZ, RZ, R108 ;  /* 0x000000ffff3a7224 */ /* 0x000fe200078e006c */
[----:B------:R-:W-:Y:S01]  /*23b0*/  BSSY B1, `(.L_x_34) ;  /* 0x000000b000017945 */ /* 0x000fe20003800000 */
[----:B------:R-:W-:Y:S01]  /*23c0*/  FMUL R10, R10, R89 ;  /* 0x000000590a0a7220 */ /* 0x000fe20000400000 */
[----:B------:R-:W-:Y:S02]  /*23d0*/  ISETP.GT.AND P0, PT, R3, RZ, P4 ;  /* 0x000000ff0300720c */ /* 0x000fe40002704270 */
[----:B------:R-:W-:Y:S01]  /*23e0*/  P2R R115, PR, RZ, 0x10 ;  /* 0x00000010ff737803 */ /* 0x000fe20000000000 */
[----:B------:R-:W-:Y:S01]  /*23f0*/  FFMA R10, R59, R88, R10 ;  /* 0x000000583b0a7223 */ /* 0x000fe2000000000a */
[----:B------:R-:W-:Y:S01]  /*2400*/  IMAD.MOV.U32 R59, RZ, RZ, R109 ;  /* 0x000000ffff3b7224 */ /* 0x000fe200078e006d */
[----:B------:R-:W-:-:S03]  /*2410*/  PRMT R114, R15, 0x7610, R114 ;  /* 0x000076100f727816 */ /* 0x000fc60000000072 */
[----:B------:R-:W-:-:S05]  /*2420*/  F2FP.BF16.F32.PACK_AB R10, RZ, R10 ;  /* 0x0000000aff0a723e */ /* 0x000fca00000010ff */
[----:B------:R3:W-:Y:S01]  /*2430*/  @P1 STG.E.U16 desc[UR38][R58.64+0x2], R10 ;  /* 0x0000020a3a001986 */ /* 0x0007e2000c101526 */
[----:B------:R-:W-:Y:S05]  /*2440*/  @!P0 BRA `(.L_x_35) ;  /* 0x0000000000048947 */ /* 0x000fea0003800000 */
[----:B------:R4:W5:Y:S02]  /*2450*/  LDG.E.LTC128B.U16 R114, desc[UR38][R6.64+0x10] ;  /* 0x0000102606727981 */ /* 0x000964000c1e1520 */
.L_x_35:
[----:B------:R-:W-:Y:S05]  /*2460*/  BSYNC B1 ;  /* 0x0000000000017941 */ /* 0x000fea0003800000 */
.L_x_34:
[----:B---3-5:R-:W-:Y:S01]  /*2470*/  IMAD.U32 R10, R114, 0x10000, RZ ;  /* 0x00010000720a7824 */ /* 0x028fe200078e00ff */
[C---:B0-----:R-:W-:Y:S01]  /*2480*/  SHF.L.U64.HI R5, R95.reuse, 0x1, R92 ;  /* 0x000000015f057819 */ /* 0x041fe2000001025c */
[----:B------:R-:W-:Y:S01]  /*2490*/  IMAD.SHL.U32 R15, R95, 0x2, RZ ;  /* 0x000000025f0f7824 */ /* 0x000fe200078e00ff */
[----:B------:R-:W-:Y:S01]  /*24a0*/  ISETP.GT.AND P3, PT, R4, 0x9, PT ;  /* 0x000000090400780c */ /* 0x000fe20003f64270 */
[----:B------:R-:W-:Y:S01]  /*24b0*/  FMUL R11, R10, R89 ;  /* 0x000000590a0b7220 */ /* 0x000fe20000400000 */
[----:B------:R-:W-:Y:S02]  /*24c0*/  BSSY B1, `(.L_x_36) ;  /* 0x000000a000017945 */ /* 0x000fe40003800000 */
[----:B------:R-:W-:Y:S01]  /*24d0*/  IADD3 R10, P1, P2, R15, R102, R117 ;  /* 0x000000660f0a7210 */ /* 0x000fe20007a3e075 */
[----:B------:R-:W-:Y:S01]  /*24e0*/  FFMA R60, R60, R88, R11 ;  /* 0x000000583c3c7223 */ /* 0x000fe2000000000b */
[----:B------:R-:W-:Y:S02]  /*24f0*/  P2R R117, PR, RZ, 0x8 ;  /* 0x00000008ff757803 */ /* 0x000fe40000000000 */
[----:B------:R-:W-:-:S02]  /*2500*/  IADD3.X R11, R5, R103, R119, P1, P2 ;  /* 0x00000067050b7210 */ /* 0x000fc40000fe4477 */
[----:B------:R-:W-:Y:S02]  /*2510*/  F2FP.BF16.F32.PACK_AB R60, RZ, R60 ;  /* 0x0000003cff3c723e */ /* 0x000fe400000010ff */
[----:B------:R-:W-:-:S03]  /*2520*/  ISETP.GT.AND P1, PT, R3, RZ, P3 ;  /* 0x000000ff0300720c */ /* 0x000fc60001f24270 */
[----:B------:R0:W-:Y:S10]  /*2530*/  @P0 STG.E.U16 desc[UR38][R102.64+0x10], R60 ;  /* 0x0000103c66000986 */ /* 0x0001f4000c101526 */
[----:B------:R-:W-:Y:S05]  /*2540*/  @!P1 BRA `(.L_x_37) ;  /* 0x0000000000049947 */ /* 0x000fea0003800000 */
[----:B------:R3:W5:Y:S02]  /*2550*/  LDG.E.LTC128B.U16 R114, desc[UR38][R6.64+0x12] ;  /* 0x0000122606727981 */ /* 0x000764000c1e1520 */
.L_x_37:
[----:B------:R-:W-:Y:S05]  /*2560*/  BSYNC B1 ;  /* 0x0000000000017941 */ /* 0x000fea0003800000 */
.L_x_36:
[----:B0----5:R-:W-:Y:S01]  /*2570*/  IMAD.U32 R60, R114, 0x10000, RZ ;  /* 0x00010000723c7824 */ /* 0x021fe200078e00ff */
[----:B------:R-:W-:Y:S01]  /*2580*/  ISETP.GT.AND P0, PT, R3, 0x8, P4 ;  /* 0x000000080300780c */ /* 0x000fe20002704270 */
[----:B------:R-:W-:Y:S02]  /*2590*/  BSSY B1, `(.L_x_38) ;  /* 0x000000a000017945 */ /* 0x000fe40003800000 */
[----:B------:R-:W-:-:S04]  /*25a0*/  FMUL R60, R60, R89 ;  /* 0x000000593c3c7220 */ /* 0x000fc80000400000 */
[----:B------:R-:W-:Y:S01]  /*25b0*/  FFMA R60, R61, R88, R60 ;  /* 0x000000583d3c7223 */ /* 0x000fe2000000003c */
[----:B------:R-:W-:-:S04]  /*25c0*/  @P1 IMAD.MOV.U32 R61, RZ, RZ, R103 ;  /* 0x000000ffff3d1224 */ /* 0x000fc800078e0067 */
[----:B------:R-:W-:-:S04]  /*25d0*/  F2FP.BF16.F32.PACK_AB R60, RZ, R60 ;  /* 0x0000003cff3c723e */ /* 0x000fc800000010ff */
[----:B------:R-:W-:Y:S01]  /*25e0*/  PRMT R118, R60, 0x7610, R118 ;  /* 0x000076103c767816 */ /* 0x000fe20000000076 */
[----:B------:R-:W-:-:S05]  /*25f0*/  @P1 IMAD.MOV.U32 R60, RZ, RZ, R102 ;  /* 0x000000ffff3c1224 */ /* 0x000fca00078e0066 */
[----:B------:R0:W-:Y:S01]  /*2600*/  @P1 STG.E.U16 desc[UR38][R60.64+0x12], R118 ;  /* 0x000012763c001986 */ /* 0x0001e2000c101526 */
[----:B------:R-:W-:Y:S05]  /*2610*/  @!P0 BRA `(.L_x_39) ;  /* 0x0000000000048947 */ /* 0x000fea0003800000 */
[----:B------:R0:W5:Y:S02]  /*2620*/  LDG.E.LTC128B.U16 R114, desc[UR38][R56.64+0x10] ;  /* 0x0000102638727981 */ /* 0x000164000c1e1520 */
.L_x_39:
[----:B------:R-:W-:Y:S05]  /*2630*/  BSYNC B1 ;  /* 0x0000000000017941 */ /* 0x000fea0003800000 */
.L_x_38:
[----:B0----5:R-:W-:Y:S01]  /*2640*/  IMAD.U32 R60, R114, 0x10000, RZ ;  /* 0x00010000723c7824 */ /* 0x021fe200078e00ff */
[----:B------:R-:W-:Y:S01]  /*2650*/  ISETP.GT.AND P1, PT, R3, 0x8, P3 ;  /* 0x000000080300780c */ /* 0x000fe20001f24270 */
[----:B------:R-:W-:Y:S02]  /*2660*/  BSSY B1, `(.L_x_40) ;  /* 0x0000007000017945 */ /* 0x000fe40003800000 */
[----:B------:R-:W-:-:S04]  /*2670*/  FMUL R61, R60, R89 ;  /* 0x000000593c3d7220 */ /* 0x000fc80000400000 */
[----:B------:R-:W-:-:S05]  /*2680*/  FFMA R61, R62, R88, R61 ;  /* 0x000000583e3d7223 */ /* 0x000fca000000003d */
[----:B------:R-:W-:-:S05]  /*2690*/  F2FP.BF16.F32.PACK_AB R61, RZ, R61 ;  /* 0x0000003dff3d723e */ /* 0x000fca00000010ff */
[----:B------:R0:W-:Y:S01]  /*26a0*/  @P0 STG.E.U16 desc[UR38][R58.64+0x10], R61 ;  /* 0x0000103d3a000986 */ /* 0x0001e2000c101526 */
[----:B------:R-:W-:Y:S05]  /*26b0*/  @!P1 BRA `(.L_x_41) ;  /* 0x0000000000049947 */ /* 0x000fea0003800000 */
[----:B------:R0:W5:Y:S02]  /*26c0*/  LDG.E.LTC128B.U16 R114, desc[UR38][R56.64+0x12] ;  /* 0x0000122638727981 */ /* 0x000164000c1e1520 */
.L_x_41:
[----:B------:R-:W-:Y:S05]  /*26d0*/  BSYNC B1 ;  /* 0x0000000000017941 */ /* 0x000fea0003800000 */
.L_x_40:
[----:B-----5:R-:W-:Y:S01]  /*26e0*/  IMAD.U32 R60, R114, 0x10000, RZ ;  /* 0x00010000723c7824 */ /* 0x020fe200078e00ff */
[----:B------:R-:W-:Y:S01]  /*26f0*/  IADD3 R121, P0, R106, 0x80, RZ ;  /* 0x000000806a797810 */ /* 0x000fe20007f1e0ff */
[----:B------:R-:W-:Y:S01]  /*2700*/  BSSY B1, `(.L_x_42) ;  /* 0x000000b000017945 */ /* 0x000fe20003800000 */
[----:B------:R-:W-:Y:S01]  /*2710*/  ISETP.GT.AND P2, PT, R4, 0x10, PT ;  /* 0x000000100400780c */ /* 0x000fe20003f44270 */
[----:B------:R-:W-:Y:S02]  /*2720*/  FMUL R60, R60, R89 ;  /* 0x000000593c3c7220 */ /* 0x000fe40000400000 */
[----:B------:R-:W-:Y:S01]  /*2730*/  IMAD.X R107, RZ, RZ, R107, P0 ;  /* 0x000000ffff6b7224 */ /* 0x000fe200000e066b */
[----:B------:R-:W-:Y:S01]  /*2740*/  ISETP.GT.AND P0, PT, R3, RZ, P2 ;  /* 0x000000ff0300720c */ /* 0x000fe20001704270 */
[----:B------:R-:W-:Y:S01]  /*2750*/  FFMA R60, R63, R88, R60 ;  /* 0x000000583f3c7223 */ /* 0x000fe2000000003c */
[----:B------:R-:W-:-:S04]  /*2760*/  P2R R118, PR, RZ, 0x4 ;  /* 0x00000004ff767803 */ /* 0x000fc80000000000 */
[----:B------:R-:W-:-:S05]  /*2770*/  F2FP.BF16.F32.PACK_AB R60, RZ, R60 ;  /* 0x0000003cff3c723e */ /* 0x000fca00000010ff */
[----:B------:R0:W-:Y:S02]  /*2780*/  @P1 STG.E.U16 desc[UR38][R58.64+0x12], R60 ;  /* 0x0000123c3a001986 */ /* 0x0001e4000c101526 */
[----:B------:R-:W-:Y:S05]  /*2790*/  @!P0 BRA `(.L_x_43) ;  /* 0x0000000000048947 */ /* 0x000fea0003800000 */
[----:B------:R0:W5:Y:S02]  /*27a0*/  LDG.E.LTC128B.U16 R114, desc[UR38][R6.64+0x20] ;  /* 0x0000202606727981 */ /* 0x000164000c1e1520 */
.L_x_43:
[----:B------:R-:W-:Y:S05]  /*27b0*/  BSYNC B1 ;  /* 0x0000000000017941 */ /* 0x000fea0003800000 */
.L_x_42:
[----:B0----5:R-:W-:Y:S01]  /*27c0*/  IMAD.U32 R60, R114, 0x10000, RZ ;  /* 0x00010000723c7824 */ /* 0x021fe200078e00ff */
[----:B------:R-:W-:Y:S01]  /*27d0*/  ISETP.GT.AND P1, PT, R4, 0x11, PT ;  /* 0x000000110400780c */ /* 0x000fe20003f24270 */
[-C--:B------:R-:W-:Y:S01]  /*27e0*/  IMAD.WIDE.U32 R62, R121, R104.reuse, R8 ;  /* 0x00000068793e7225 */ /* 0x080fe200078e0008 */
[----:B------:R-:W-:Y:S03]  /*27f0*/  BSSY B1, `(.L_x_44) ;  /* 0x0000021000017945 */ /* 0x000fe60003800000 */
[----:B------:R-:W-:Y:S01]  /*2800*/  FMUL R21, R60, R89 ;  /* 0x000000593c157220 */ /* 0x000fe20000400000 */
[----:B------:R-:W-:-:S03]  /*2810*/  IMAD R60, R107, R104, RZ ;  /* 0x000000686b3c7224 */ /* 0x000fc600078e02ff */
[----:B------:R-:W-:Y:S01]  /*2820*/  FFMA R21, R64, R88, R21 ;  /* 0x0000005840157223 */ /* 0x000fe20000000015 */
[C---:B------:R-:W-:Y:S02]  /*2830*/  IMAD R119, R121.reuse, R105, R60 ;  /* 0x0000006979777224 */ /* 0x040fe400078e023c */
[----:B------:R-:W-:Y:S02]  /*2840*/  IMAD.WIDE.U32 R60, R121, R104, R100 ;  /* 0x00000068793c7225 */ /* 0x000fe400078e0064 */
[----:B------:R-:W-:Y:S02]  /*2850*/  F2FP.BF16.F32.PACK_AB R21, RZ, R21 ;  /* 0x00000015ff15723e */ /* 0x000fe400000010ff */
[----:B------:R-:W-:Y:S02]  /*2860*/  IMAD.IADD R63, R119, 0x1, R63 ;  /* 0x00000001773f7824 */ /* 0x000fe400078e023f */
[----:B------:R-:W-:Y:S01]  /*2870*/  PRMT R105, R21, 0x7610, R105 ;  /* 0x0000761015697816 */ /* 0x000fe20000000069 */
[----:B------:R-:W-:-:S02]  /*2880*/  IMAD.IADD R21, R61, 0x1, R119 ;  /* 0x000000013d157824 */ /* 0x000fc400078e0277 */
[----:B------:R-:W-:Y:S02]  /*2890*/  IMAD.WIDE.U32 R106, R19, R14, R62 ;  /* 0x0000000e136a7225 */ /* 0x000fe400078e003e */
[----:B------:R0:W-:Y:S01]  /*28a0*/  @P0 STG.E.U16 desc[UR38][R102.64+0x20], R105 ;  /* 0x0000206966000986 */ /* 0x0001e2000c101526 */
[----:B------:R-:W-:-:S04]  /*28b0*/  LEA R62, P0, R60, R12, 0x1 ;  /* 0x0000000c3c3e7211 */ /* 0x000fc800078008ff */
[----:B------:R-:W-:Y:S01]  /*28c0*/  LEA.HI.X R63, R60, R13, R21, 0x1, P0 ;  /* 0x0000000d3c3f7211 */ /* 0x000fe200000f0c15 */
[----:B------:R-:W-:Y:S01]  /*28d0*/  IMAD.IADD R21, R113, 0x1, R107 ;  /* 0x0000000171157824 */ /* 0x000fe200078e026b */
[----:B------:R-:W-:-:S04]  /*28e0*/  LEA R60, P0, R106, R12, 0x1 ;  /* 0x0000000c6a3c7211 */ /* 0x000fc800078008ff */
[----:B------:R-:W-:Y:S01]  /*28f0*/  LEA.HI.X R61, R106, R13, R21, 0x1, P0 ;  /* 0x0000000d6a3d7211 */ /* 0x000fe200000f0c15 */
[----:B0-----:R-:W-:-:S04]  /*2900*/  IMAD.WIDE.U32 R104, R121, R104, R110 ;  /* 0x0000006879687225 */ /* 0x001fc800078e006e */
[----:B------:R-:W-:Y:S01]  /*2910*/  IMAD.IADD R119, R119, 0x1, R105 ;  /* 0x0000000177777824 */ /* 0x000fe200078e0269 */
[----:B------:R-:W-:-:S05]  /*2920*/  IADD3 R64, P0, R20, R104, RZ ;  /* 0x0000006814407210 */ /* 0x000fca0007f1e0ff */
[----:B------:R-:W-:Y:S01]  /*2930*/  IMAD.X R100, R119, 0x1, R101, P0 ;  /* 0x0000000177647824 */ /* 0x000fe200000e0665 */
[----:B------:R-:W-:-:S05]  /*2940*/  IADD3 R20, P0, R8, R104, RZ ;  /* 0x0000006808147210 */ /* 0x000fca0007f1e0ff */
[----:B------:R-:W-:Y:S01]  /*2950*/  IMAD.X R21, R9, 0x1, R119, P0 ;  /* 0x0000000109157824 */ /* 0x000fe200000e0677 */
[----:B------:R-:W-:Y:S01]  /*2960*/  LEA R8, P0, R64, R12, 0x1 ;  /* 0x0000000c40087211 */ /* 0x000fe200078008ff */
[----:B------:R-:W-:-:S03]  /*2970*/  IMAD.WIDE.U32 R20, R19, R14, R20 ;  /* 0x0000000e13147225 */ /* 0x000fc600078e0014 */
[----:B------:R-:W-:Y:S02]  /*2980*/  LEA.HI.X R9, R64, R13, R100, 0x1, P0 ;  /* 0x0000000d40097211 */ /* 0x000fe400000f0c64 */
[----:B------:R-:W-:Y:S01]  /*2990*/  P2R R100, PR, RZ, 0x2 ;  /* 0x00000002ff647803 */ /* 0x000fe20000000000 */
[----:B------:R-:W-:Y:S01]  /*29a0*/  IMAD.IADD R113, R113, 0x1, R21 ;  /* 0x0000000171717824 */ /* 0x000fe200078e0215 */
[----:B------:R-:W-:-:S04]  /*29b0*/  LEA R12, P0, R20, R12, 0x1 ;  /* 0x0000000c140c7211 */ /* 0x000fc800078008ff */
[----:B------:R-:W-:Y:S02]  /*29c0*/  LEA.HI.X R13, R20, R13, R113, 0x1, P0 ;  /* 0x0000000d140d7211 */ /* 0x000fe400000f0c71 */
[----:B------:R-:W-:-:S13]  /*29d0*/  ISETP.GT.AND P0, PT, R3, RZ, P1 ;  /* 0x000000ff0300720c */ /* 0x000fda0000f04270 */
[----:B------:R-:W-:Y:S05]  /*29e0*/  @!P0 BRA `(.L_x_45) ;  /* 0x0000000000048947 */ /* 0x000fea0003800000 */
[----:B------:R0:W5:Y:S02]  /*29f0*/  LDG.E.LTC128B.U16 R114, desc[UR38][R6.64+0x22] ;  /* 0x0000222606727981 */ /* 0x000164000c1e1520 */
.L_x_45:
[----:B------:R-:W-:Y:S05]  /*2a00*/  BSYNC B1 ;  /* 0x0000000000017941 */ /* 0x000fea0003800000 */
.L_x_44:
[----:B-----5:R-:W-:Y:S01]  /*2a10*/  IMAD.U32 R14, R114, 0x10000, RZ ;  /* 0x00010000720e7824 */ /* 0x020fe200078e00ff */
[----:B------:R-:W-:Y:S01]  /*2a20*/  BSSY B1, `(.L_x_46) ;  /* 0x000000a000017945 */ /* 0x000fe20003800000 */
[----:B------:R-:W-:Y:S02]  /*2a30*/  @P0 IMAD.MOV.U32 R20, RZ, RZ, R102 ;  /* 0x000000ffff140224 */ /* 0x000fe400078e0066 */
[----:B------:R-:W-:Y:S01]  /*2a40*/  FMUL R14, R14, R89 ;  /* 0x000000590e0e7220 */ /* 0x000fe20000400000 */
[----:B------:R-:W-:-:S03]  /*2a50*/  @P0 IMAD.MOV.U32 R21, RZ, RZ, R103 ;  /* 0x000000ffff150224 */ /* 0x000fc600078e0067 */
[----:B------:R-:W-:-:S05]  /*2a60*/  FFMA R14, R65, R88, R14 ;  /* 0x00000058410e7223 */ /* 0x000fca000000000e */
[----:B------:R-:W-:-:S05]  /*2a70*/  F2FP.BF16.F32.PACK_AB R14, RZ, R14 ;  /* 0x0000000eff0e723e */ /* 0x000fca00000010ff */
[----:B------:R0:W-:Y:S01]  /*2a80*/  @P0 STG.E.U16 desc[UR38][R20.64+0x22], R14 ;  /* 0x0000220e14000986 */ /* 0x0001e2000c101526 */
[----:B------:R-:W-:-:S13]  /*2a90*/  ISETP.GT.AND P0, PT, R3, 0x8, P2 ;  /* 0x000000080300780c */ /* 0x000fda0001704270 */
[----:B0-----:R-:W-:Y:S05]  /*2aa0*/  @!P0 BRA `(.L_x_47) ;  /* 0x0000000000048947 */ /* 0x001fea0003800000 */
[----:B------:R0:W5:Y:S02]  /*2ab0*/  LDG.E.LTC128B.U16 R114, desc[UR38][R56.64+0x20] ;  /* 0x0000202638727981 */ /* 0x000164000c1e1520 */
.L_x_47:
[----:B------:R-:W-:Y:S05]  /*2ac0*/  BSYNC B1 ;  /* 0x0000000000017941 */ /* 0x000fea0003800000 */
.L_x_46:
[----:B-----5:R-:W-:Y:S01]  /*2ad0*/  IMAD.U32 R14, R114, 0x10000, RZ ;  /* 0x00010000720e7824 */ /* 0x020fe200078e00ff */
[----:B------:R-:W-:Y:S03]  /*2ae0*/  BSSY B1, `(.L_x_48) ;  /* 0x0000008000017945 */ /* 0x000fe60003800000 */
[----:B------:R-:W-:-:S04]  /*2af0*/  FMUL R19, R14, R89 ;  /* 0x000000590e137220 */ /* 0x000fc80000400000 */
[----:B------:R-:W-:-:S05]  /*2b00*/  FFMA R19, R66, R88, R19 ;  /* 0x0000005842137223 */ /* 0x000fca0000000013 */
[----:B------:R-:W-:-:S05]  /*2b10*/  F2FP.BF16.F32.PACK_AB R19, RZ, R19 ;  /* 0x00000013ff13723e */ /* 0x000fca00000010ff */
[----:B------:R0:W-:Y:S01]  /*2b20*/  @P0 STG.E.U16 desc[UR38][R58.64+0x20], R19 ;  /* 0x000020133a000986 */ /* 0x0001e2000c101526 */
[----:B------:R-:W-:-:S13]  /*2b30*/  ISETP.GT.AND P0, PT, R3, 0x8, P1 ;  /* 0x000000080300780c */ /* 0x000fda0000f04270 */
[----:B0-----:R-:W-:Y:S05]  /*2b40*/  @!P0 BRA `(.L_x_49) ;  /* 0x0000000000048947 */ /* 0x001fea0003800000 */
[----:B------:R0:W5:Y:S02]  /*2b50*/  LDG.E.LTC128B.U16 R114, desc[UR38][R56.64+0x22] ;  /* 0x0000222638727981 */ /* 0x000164000c1e1520 */
.L_x_49:
[----:B------:R-:W-:Y:S05]  /*2b60*/  BSYNC B1 ;  /* 0x0000000000017941 */ /* 0x000fea0003800000 */
.L_x_48:
[----:B-----5:R-:W-:Y:S01]  /*2b70*/  IMAD.U32 R14, R114, 0x10000, RZ ;  /* 0x00010000720e7824 */ /* 0x020fe200078e00ff */
[----:B------:R-:W-:Y:S01]  /*2b80*/  ISETP.GT.AND P2, PT, R4, 0x18, PT ;  /* 0x000000180400780c */ /* 0x000fe20003f44270 */
[----:B------:R-:W-:Y:S02]  /*2b90*/  BSSY B1, `(.L_x_50) ;  /* 0x0000009000017945 */ /* 0x000fe40003800000 */
[----:B------:R-:W-:Y:S01]  /*2ba0*/  FMUL R14, R14, R89 ;  /* 0x000000590e0e7220 */ /* 0x000fe20000400000 */
[----:B------:R-:W-:-:S03]  /*2bb0*/  P2R R101, PR, RZ, 0x4 ;  /* 0x00000004ff657803 */ /* 0x000fc60000000000 */
[----:B------:R-:W-:-:S05]  /*2bc0*/  FFMA R14, R67, R88, R14 ;  /* 0x00000058430e7223 */ /* 0x000fca000000000e */
[----:B------:R-:W-:-:S05]  /*2bd0*/  F2FP.BF16.F32.PACK_AB R14, RZ, R14 ;  /* 0x0000000eff0e723e */ /* 0x000fca00000010ff */
[----:B------:R0:W-:Y:S01]  /*2be0*/  @P0 STG.E.U16 desc[UR38][R58.64+0x22], R14 ;  /* 0x0000220e3a000986 */ /* 0x0001e2000c101526 */
[----:B------:R-:W-:-:S13]  /*2bf0*/  ISETP.GT.AND P0, PT, R3, RZ, P2 ;  /* 0x000000ff0300720c */ /* 0x000fda0001704270 */
[----:B0-----:R-:W-:Y:S05]  /*2c00*/  @!P0 BRA `(.L_x_51) ;  /* 0x0000000000048947 */ /* 0x001fea0003800000 */
[----:B------:R0:W5:Y:S02]  /*2c10*/  LDG.E.LTC128B.U16 R114, desc[UR38][R6.64+0x30] ;  /* 0x0000302606727981 */ /* 0x000164000c1e1520 */
.L_x_51:
[----:B------:R-:W-:Y:S05]  /*2c20*/  BSYNC B1 ;  /* 0x0000000000017941 */ /* 0x000fea0003800000 */
.L_x_50:
[----:B-----5:R-:W-:Y:S01]  /*2c30*/  IMAD.U32 R14, R114, 0x10000, RZ ;  /* 0x00010000720e7824 */ /* 0x020fe200078e00ff */
[----:B------:R-:W-:Y:S01]  /*2c40*/  ISETP.GT.AND P1, PT, R4, 0x19, PT ;  /* 0x000000190400780c */ /* 0x000fe20003f24270 */
[----:B------:R-:W-:Y:S01]  /*2c50*/  @P0 IMAD.MOV.U32 R20, RZ, RZ, R102 ;  /* 0x000000ffff140224 */ /* 0x000fe200078e0066 */
[----:B------:R-:W-:Y:S01]  /*2c60*/  BSSY B1, `(.L_x_52) ;  /* 0x000000a000017945 */ /* 0x000fe20003800000 */
[----:B------:R-:W-:Y:S01]  /*2c70*/  FMUL R19, R14, R89 ;  /* 0x000000590e137220 */ /* 0x000fe20000400000 */
[----:B------:R-:W-:-:S03]  /*2c80*/  @P0 IMAD.MOV.U32 R21, RZ, RZ, R103 ;  /* 0x000000ffff150224 */ /* 0x000fc600078e0067 */
[----:B------:R-:W-:Y:S01]  /*2c90*/  FFMA R19, R68, R88, R19 ;  /* 0x0000005844137223 */ /* 0x000fe20000000013 */
[----:B------:R-:W-:-:S04]  /*2ca0*/  P2R R68, PR, RZ, 0x2 ;  /* 0x00000002ff447803 */ /* 0x000fc80000000000 */
[----:B------:R-:W-:-:S05]  /*2cb0*/  F2FP.BF16.F32.PACK_AB R19, RZ, R19 ;  /* 0x00000013ff13723e */ /* 0x000fca00000010ff */
[----:B------:R0:W-:Y:S01]  /*2cc0*/  @P0 STG.E.U16 desc[UR38][R20.64+0x30], R19 ;  /* 0x0000301314000986 */ /* 0x0001e2000c101526 */
[----:B------:R-:W-:-:S13]  /*2cd0*/  ISETP.GT.AND P0, PT, R3, RZ, P1 ;  /* 0x000000ff0300720c */ /* 0x000fda0000f04270 */
[----:B0-----:R-:W-:Y:S05]  /*2ce0*/  @!P0 BRA `(.L_x_53) ;  /* 0x0000000000048947 */ /* 0x001fea0003800000 */
[----:B------:R0:W5:Y:S02]  /*2cf0*/  LDG.E.LTC128B.U16 R114, desc[UR38][R6.64+0x32] ;  /* 0x0000322606727981 */ /* 0x000164000c1e1520 */
.L_x_53:
[----:B------:R-:W-:Y:S05]  /*2d00*/  BSYNC B1 ;  /* 0x0000000000017941 */ /* 0x000fea0003800000 */
.L_x_52:
        /* <DEDUP_REMOVED lines=11> */
.L_x_55:
[----:B------:R-:W-:Y:S05]  /*2dc0*/  BSYNC B1 ;  /* 0x0000000000017941 */ /* 0x000fea0003800000 */
.L_x_54:
        /* <DEDUP_REMOVED lines=9> */
.L_x_57:
[----:B------:R-:W-:Y:S05]  /*2e60*/  BSYNC B1 ;  /* 0x0000000000017941 */ /* 0x000fea0003800000 */
.L_x_56:
        /* <DEDUP_REMOVED lines=11> */
.L_x_59:
[----:B------:R-:W-:Y:S05]  /*2f20*/  BSYNC B1 ;  /* 0x0000000000017941 */ /* 0x000fea0003800000 */
.L_x_58:
[----:B-----5:R-:W-:Y:S01]  /*2f30*/  IMAD.U32 R14, R114, 0x10000, RZ ;  /* 0x00010000720e7824 */ /* 0x020fe200078e00ff */
[----:B------:R-:W-:Y:S01]  /*2f40*/  ISETP.GT.AND P1, PT, R4, 0x21, PT ;  /* 0x000000210400780c */ /* 0x000fe20003f24270 */
[----:B------:R-:W-:Y:S01]  /*2f50*/  @P0 IMAD.MOV.U32 R20, RZ, RZ, R102 ;  /* 0x000000ffff140224 */ /* 0x000fe200078e0066 */
[----:B------:R-:W-:Y:S01]  /*2f60*/  BSSY B1, `(.L_x_60) ;  /* 0x000000a000017945 */ /* 0x000fe20003800000 */
[----:B------:R-:W-:Y:S01]  /*2f70*/  FMUL R19, R14, R89 ;  /* 0x000000590e137220 */ /* 0x000fe20000400000 */
[----:B------:R-:W-:Y:S01]  /*2f80*/  @P0 IMAD.MOV.U32 R21, RZ, RZ, R103 ;  /* 0x000000ffff150224 */ /* 0x000fe200078e0067 */
[----:B------:R-:W-:Y:S02]  /*2f90*/  P2R R70, PR, RZ, 0x2 ;  /* 0x00000002ff467803 */ /* 0x000fe40000000000 */
[----:B------:R-:W-:-:S05]  /*2fa0*/  FFMA R19, R72, R88, R19 ;  /* 0x0000005848137223 */ /* 0x000fca0000000013 */
[----:B------:R-:W-:-:S05]  /*2fb0*/  F2FP.BF16.F32.PACK_AB R19, RZ, R19 ;  /* 0x00000013ff13723e */ /* 0x000fca00000010ff */
[----:B------:R0:W-:Y:S01]  /*2fc0*/  @P0 STG.E.U16 desc[UR38][R20.64+0x40], R19 ;  /* 0x0000401314000986 */ /* 0x0001e2000c101526 */
[----:B------:R-:W-:-:S13]  /*2fd0*/  ISETP.GT.AND P0, PT, R3, RZ, P1 ;  /* 0x000000ff0300720c */ /* 0x000fda0000f04270 */
[----:B0-----:R-:W-:Y:S05]  /*2fe0*/  @!P0 BRA `(.L_x_61) ;  /* 0x0000000000048947 */ /* 0x001fea0003800000 */
[----:B------:R0:W5:Y:S02]  /*2ff0*/  LDG.E.LTC128B.U16 R114, desc[UR38][R6.64+0x42] ;  /* 0x0000422606727981 */ /* 0x000164000c1e1520 */
.L_x_61:
[----:B------:R-:W-:Y:S05]  /*3000*/  BSYNC B1 ;  /* 0x0000000000017941 */ /* 0x000fea0003800000 */
.L_x_60:
        /* <DEDUP_REMOVED lines=11> */
.L_x_63:
[----:B------:R-:W-:Y:S05]  /*30c0*/  BSYNC B1 ;  /* 0x0000000000017941 */ /* 0x000fea0003800000 */
.L_x_62:
        /* <DEDUP_REMOVED lines=9> */
.L_x_65:
[----:B------:R-:W-:Y:S05]  /*3160*/  BSYNC B1 ;  /* 0x0000000000017941 */ /* 0x000fea0003800000 */
.L_x_64:
        /* <DEDUP_REMOVED lines=11> */
.L_x_67:
[----:B------:R-:W-:Y:S05]  /*3220*/  BSYNC B1 ;  /* 0x0000000000017941 */ /* 0x000fea0003800000 */
.L_x_66:
        /* <DEDUP_REMOVED lines=13> */
.L_x_69:
[----:B------:R-:W-:Y:S05]  /*3300*/  BSYNC B1 ;  /* 0x0000000000017941 */ /* 0x000fea0003800000 */
.L_x_68:
        /* <DEDUP_REMOVED lines=11> */
.L_x_71:
[----:B------:R-:W-:Y:S05]  /*33c0*/  BSYNC B1 ;  /* 0x0000000000017941 */ /* 0x000fea0003800000 */
.L_x_70:
        /* <DEDUP_REMOVED lines=9> */
.L_x_73:
[----:B------:R-:W-:Y:S05]  /*3460*/  BSYNC B1 ;  /* 0x0000000000017941 */ /* 0x000fea0003800000 */
.L_x_72:
[----:B-----5:R-:W-:Y:S01]  /*3470*/  IMAD.U32 R14, R114, 0x10000, RZ ;  /* 0x00010000720e7824 */ /* 0x020fe200078e00ff */
[----:B------:R-:W-:Y:S01]  /*3480*/  ISETP.GT.AND P3, PT, R4, 0x30, PT ;  /* 0x000000300400780c */ /* 0x000fe20003f64270 */
[----:B------:R-:W-:Y:S02]  /*3490*/  BSSY B1, `(.L_x_74) ;  /* 0x0000008000017945 */ /* 0x000fe40003800000 */
[----:B------:R-:W-:-:S04]  /*34a0*/  FMUL R14, R14, R89 ;  /* 0x000000590e0e7220 */ /* 0x000fc80000400000 */
[----:B------:R-:W-:-:S05]  /*34b0*/  FFMA R14, R79, R88, R14 ;  /* 0x000000584f0e7223 */ /* 0x000fca000000000e */
[----:B------:R-:W-:-:S05]  /*34c0*/  F2FP.BF16.F32.PACK_AB R14, RZ, R14 ;  /* 0x0000000eff0e723e */ /* 0x000fca00000010ff */
[----:B------:R0:W-:Y:S01]  /*34d0*/  @P0 STG.E.U16 desc[UR38][R58.64+0x52], R14 ;  /* 0x0000520e3a000986 */ /* 0x0001e2000c101526 */
[----:B------:R-:W-:-:S13]  /*34e0*/  ISETP.GT.AND P0, PT, R3, RZ, P3 ;  /* 0x000000ff0300720c */ /* 0x000fda0001f04270 */
[----:B0-----:R-:W-:Y:S05]  /*34f0*/  @!P0 BRA `(.L_x_75) ;  /* 0x0000000000048947 */ /* 0x001fea0003800000 */
[----:B------:R0:W5:Y:S02]  /*3500*/  LDG.E.LTC128B.U16 R114, desc[UR38][R6.64+0x60] ;  /* 0x0000602606727981 */ /* 0x000164000c1e1520 */
.L_x_75:
[----:B------:R-:W-:Y:S05]  /*3510*/  BSYNC B1 ;  /* 0x0000000000017941 */ /* 0x000fea0003800000 */
.L_x_74:
[----:B-----5:R-:W-:Y:S01]  /*3520*/  IMAD.U32 R14, R114, 0x10000, RZ ;  /* 0x00010000720e7824 */ /* 0x020fe200078e00ff */
[----:B------:R-:W-:Y:S01]  /*3530*/  ISETP.GT.AND P2, PT, R4, 0x31, PT ;  /* 0x000000310400780c */ /* 0x000fe20003f44270 */
[----:B------:R-:W-:Y:S01]  /*3540*/  @P0 IMAD.MOV.U32 R20, RZ, RZ, R102 ;  /* 0x000000ffff140224 */ /* 0x000fe200078e0066 */
[----:B------:R-:W-:Y:S01]  /*3550*/  BSSY B1, `(.L_x_76) ;  /* 0x0000009000017945 */ /* 0x000fe20003800000 */
[----:B------:R-:W-:Y:S01]  /*3560*/  FMUL R19, R14, R89 ;  /* 0x000000590e137220 */ /* 0x000fe20000400000 */
[----:B------:R-:W-:-:S03]  /*3570*/  @P0 IMAD.MOV.U32 R21, RZ, RZ, R103 ;  /* 0x000000ffff150224 */ /* 0x000fc600078e0067 */
[----:B------:R-:W-:-:S05]  /*3580*/  FFMA R19, R80, R88, R19 ;  /* 0x0000005850137223 */ /* 0x000fca0000000013 */
[----:B------:R-:W-:-:S05]  /*3590*/  F2FP.BF16.F32.PACK_AB R19, RZ, R19 ;  /* 0x00000013ff13723e */ /* 0x000fca00000010ff */
[----:B------:R0:W-:Y:S01]  /*35a0*/  @P0 STG.E.U16 desc[UR38][R20.64+0x60], R19 ;  /* 0x0000601314000986 */ /* 0x0001e2000c101526 */
[----:B------:R-:W-:-:S13]  /*35b0*/  ISETP.GT.AND P0, PT, R3, RZ, P2 ;  /* 0x000000ff0300720c */ /* 0x000fda0001704270 */
[----:B0-----:R-:W-:Y:S05]  /*35c0*/  @!P0 BRA `(.L_x_77) ;  /* 0x0000000000048947 */ /* 0x001fea0003800000 */
[----:B------:R0:W5:Y:S02]  /*35d0*/  LDG.E.LTC128B.U16 R114, desc[UR38][R6.64+0x62] ;  /* 0x0000622606727981 */ /* 0x000164000c1e1520 */
.L_x_77:
[----:B------:R-:W-:Y:S05]  /*35e0*/  BSYNC B1 ;  /* 0x0000000000017941 */ /* 0x000fea0003800000 */
.L_x_76:
        /* <DEDUP_REMOVED lines=11> */
.L_x_79:
[----:B------:R-:W-:Y:S05]  /*36a0*/  BSYNC B1 ;  /* 0x0000000000017941 */ /* 0x000fea0003800000 */
.L_x_78:
        /* <DEDUP_REMOVED lines=9> */
.L_x_81:
[----:B------:R-:W-:Y:S05]  /*3740*/  BSYNC B1 ;  /* 0x0000000000017941 */ /* 0x000fea0003800000 */
.L_x_80:
        /* <DEDUP_REMOVED lines=10> */
.L_x_83:
[----:B------:R-:W-:Y:S05]  /*37f0*/  BSYNC B1 ;  /* 0x0000000000017941 */ /* 0x000fea0003800000 */
.L_x_82:
        /* <DEDUP_REMOVED lines=8> */
[----:B------:R-:W-:-:S05]  /*3880*/  IADD3 R20, P0, R15, R108, RZ ;  /* 0x0000006c0f147210 */ /* 0x000fca0007f1e0ff */
[----:B------:R-:W-:Y:S01]  /*3890*/  IMAD.X R21, R5, 0x1, R109, P0 ;  /* 0x0000000105157824 */ /* 0x000fe200000e066d */
[----:B------:R-:W-:-:S05]  /*38a0*/  IADD3 R64, P0, R15, R108, RZ ;  /* 0x0000006c0f407210 */ /* 0x000fca0007f1e0ff */
[----:B------:R-:W-:Y:S01]  /*38b0*/  IMAD.X R65, R5, 0x1, R109, P0 ;  /* 0x0000000105417824 */ /* 0x000fe200000e066d */
[----:B------:R-:W-:-:S05]  /*38c0*/  IADD3 R14, P0, R15, R102, RZ ;  /* 0x000000660f0e7210 */ /* 0x000fca0007f1e0ff */
[----:B------:R-:W-:Y:S01]  /*38d0*/  IMAD.X R15, R5, 0x1, R103, P0 ;  /* 0x00000001050f7824 */ /* 0x000fe200000e0667 */
[----:B------:R-:W-:-:S04]  /*38e0*/  ISETP.GT.AND P0, PT, R4, 0x39, PT ;  /* 0x000000390400780c */ /* 0x000fc80003f04270 */
[----:B------:R-:W-:-:S13]  /*38f0*/  ISETP.GT.AND P4, PT, R3, RZ, P0 ;  /* 0x000000ff0300720c */ /* 0x000fda0000784270 */
[----:B0-----:R-:W-:Y:S05]  /*3900*/  @!P4 BRA `(.L_x_85) ;  /* 0x000000000004c947 */ /* 0x001fea0003800000 */
[----:B------:R0:W5:Y:S02]  /*3910*/  LDG.E.LTC128B.U16 R114, desc[UR38][R6.64+0x72] ;  /* 0x0000722606727981 */ /* 0x000164000c1e1520 */
.L_x_85:
[----:B------:R-:W-:Y:S05]  /*3920*/  BSYNC B1 ;  /* 0x0000000000017941 */ /* 0x000fea0003800000 */
.L_x_84:
        /* <DEDUP_REMOVED lines=9> */
.L_x_87:
[----:B------:R-:W-:Y:S05]  /*39c0*/  BSYNC B1 ;  /* 0x0000000000017941 */ /* 0x000fea0003800000 */
.L_x_86:
        /* <DEDUP_REMOVED lines=9> */
.L_x_89:
[----:B------:R-:W-:Y:S05]  /*3a60*/  BSYNC B1 ;  /* 0x0000000000017941 */ /* 0x000fea0003800000 */
.L_x_88:
[----:B-----5:R-:W-:-:S04]  /*3a70*/  IMAD.U32 R4, R114, 0x10000, RZ ;  /* 0x0001000072047824 */ /* 0x020fc800078e00ff */
[----:B------:R-:W-:-:S04]  /*3a80*/  FMUL R4, R4, R89 ;  /* 0x0000005904047220 */ /* 0x000fc80000400000 */
[----:B------:R-:W-:-:S05]  /*3a90*/  FFMA R4, R87, R88, R4 ;  /* 0x0000005857047223 */ /* 0x000fca0000000004 */
[----:B------:R-:W-:-:S04]  /*3aa0*/  F2FP.BF16.F32.PACK_AB R4, RZ, R4 ;  /* 0x00000004ff04723e */ /* 0x000fc800000010ff */
[----:B-1-34-:R-:W-:-:S05]  /*3ab0*/  PRMT R6, R4, 0x7610, R6 ;  /* 0x0000761004067816 */ /* 0x01afca0000000006 */
[----:B------:R1:W-:Y:S01]  /*3ac0*/  @P4 STG.E.U16 desc[UR38][R58.64+0x72], R6 ;  /* 0x000072063a004986 */ /* 0x0003e2000c101526 */
[----:B------:R-:W-:-:S13]  /*3ad0*/  ISETP.GT.AND P4, PT, R3, 0x80, P6 ;  /* 0x000000800300780c */ /* 0x000fda0003784270 */
[----:B------:R-:W3:Y:S01]  /*3ae0*/  @P4 LDG.E.LTC128B.U16 R114, desc[UR38][R62.64] ;  /* 0x000000263e724981 */ /* 0x000ee2000c1e1520 */
[----:B------:R-:W-:Y:S01]  /*3af0*/  BSSY B1, `(.L_x_90) ;  /* 0x000000a000017945 */ /* 0x000fe20003800000 */
[----:B---3--:R-:W-:-:S04]  /*3b00*/  IMAD.U32 R4, R114, 0x10000, RZ ;  /* 0x0001000072047824 */ /* 0x008fc800078e00ff */
[----:B------:R-:W-:-:S04]  /*3b10*/  FMUL R5, R4, R89 ;  /* 0x0000005904057220 */ /* 0x000fc80000400000 */
[----:B------:R-:W-:-:S05]  /*3b20*/  FFMA R5, R24, R88, R5 ;  /* 0x0000005818057223 */ /* 0x000fca0000000005 */
[----:B------:R-:W-:-:S05]  /*3b30*/  F2FP.BF16.F32.PACK_AB R5, RZ, R5 ;  /* 0x00000005ff05723e */ /* 0x000fca00000010ff */
[----:B------:R1:W-:Y:S01]  /*3b40*/  @P4 STG.E.U16 desc[UR38][R14.64], R5 ;  /* 0x000000050e004986 */ /* 0x0003e2000c101526 */
[----:B------:R-:W-:-:S04]  /*3b50*/  ISETP.NE.AND P4, PT, R116, RZ, PT ;  /* 0x000000ff7400720c */ /* 0x000fc80003f85270 */
[----:B------:R-:W-:-:S13]  /*3b60*/  ISETP.GT.AND P4, PT, R3, 0x80, P4 ;  /* 0x000000800300780c */ /* 0x000fda0002784270 */
[----:B-1----:R-:W-:Y:S05]  /*3b70*/  @!P4 BRA `(.L_x_91) ;  /* 0x000000000004c947 */ /* 0x002fea0003800000 */
[----:B------:R1:W5:Y:S02]  /*3b80*/  LDG.E.LTC128B.U16 R114, desc[UR38][R60.64+0x2] ;  /* 0x000002263c727981 */ /* 0x000364000c1e1520 */
.L_x_91:
[----:B------:R-:W-:Y:S05]  /*3b90*/  BSYNC B1 ;  /* 0x0000000000017941 */ /* 0x000fea0003800000 */
.L_x_90:
[----:B-----5:R-:W-:Y:S01]  /*3ba0*/  IMAD.U32 R4, R114, 0x10000, RZ ;  /* 0x0001000072047824 */ /* 0x020fe200078e00ff */
[----:B------:R-:W-:Y:S01]  /*3bb0*/  ISETP.GT.AND P6, PT, R3, 0x88, P6 ;  /* 0x000000880300780c */ /* 0x000fe200037c4270 */
[----:B------:R-:W-:Y:S01]  /*3bc0*/  @P4 IMAD.MOV.U32 R5, RZ, RZ, R15 ;  /* 0x000000ffff054224 */ /* 0x000fe200078e000f */
[----:B------:R-:W-:Y:S01]  /*3bd0*/  BSSY B1, `(.L_x_92) ;  /* 0x0000009000017945 */ /* 0x000fe20003800000 */
[----:B------:R-:W-:-:S04]  /*3be0*/  FMUL R4, R4, R89 ;  /* 0x0000005904047220 */ /* 0x000fc80000400000 */
[----:B------:R-:W-:-:S05]  /*3bf0*/  FFMA R4, R25, R88, R4 ;  /* 0x0000005819047223 */ /* 0x000fca0000000004 */
[----:B------:R-:W-:-:S04]  /*3c00*/  F2FP.BF16.F32.PACK_AB R4, RZ, R4 ;  /* 0x00000004ff04723e */ /* 0x000fc800000010ff */
[----:B------:R-:W-:Y:S01]  /*3c10*/  PRMT R6, R4, 0x7610, R6 ;  /* 0x0000761004067816 */ /* 0x000fe20000000006 */
[----:B------:R-:W-:-:S05]  /*3c20*/  @P4 IMAD.MOV.U32 R4, RZ, RZ, R14 ;  /* 0x000000ffff044224 */ /* 0x000fca00078e000e */
[----:B------:R3:W-:Y:S01]  /*3c30*/  @P4 STG.E.U16 desc[UR38][R4.64+0x2], R6 ;  /* 0x0000020604004986 */ /* 0x0007e2000c101526 */
[----:B------:R-:W-:Y:S05]  /*3c40*/  @!P6 BRA `(.L_x_93) ;  /* 0x000000000004e947 */ /* 0x000fea0003800000 */
[----:B------:R4:W5:Y:S02]  /*3c50*/  LDG.E.LTC128B.U16 R114, desc[UR38][R8.64] ;  /* 0x0000002608727981 */ /* 0x000964000c1e1520 */
.L_x_93:
[----:B------:R-:W-:Y:S05]  /*3c60*/  BSYNC B1 ;  /* 0x0000000000017941 */ /* 0x000fea0003800000 */
.L_x_92:
[----:B---3-5:R-:W-:Y:S01]  /*3c70*/  IMAD.U32 R4, R114, 0x10000, RZ ;  /* 0x0001000072047824 */ /* 0x028fe200078e00ff */
[----:B------:R-:W-:Y:S01]  /*3c80*/  ISETP.NE.AND P4, PT, R116, RZ, PT ;  /* 0x000000ff7400720c */ /* 0x000fe20003f85270 */
[----:B------:R-:W-:Y:S02]  /*3c90*/  BSSY B1, `(.L_x_94) ;  /* 0x0000008000017945 */ /* 0x000fe40003800000 */
[----:B------:R-:W-:Y:S01]  /*3ca0*/  FMUL R5, R4, R89 ;  /* 0x0000005904057220 */ /* 0x000fe20000400000 */
[----:B------:R-:W-:-:S03]  /*3cb0*/  ISETP.GT.AND P4, PT, R3, 0x88, P4 ;  /* 0x000000880300780c */ /* 0x000fc60002784270 */
[----:B------:R-:W-:-:S05]  /*3cc0*/  FFMA R5, R26, R88, R5 ;  /* 0x000000581a057223 */ /* 0x000fca0000000005 */
[----:B------:R-:W-:-:S05]  /*3cd0*/  F2FP.BF16.F32.PACK_AB R5, RZ, R5 ;  /* 0x00000005ff05723e */ /* 0x000fca00000010ff */
[----:B------:R3:W-:Y:S01]  /*3ce0*/  @P6 STG.E.U16 desc[UR38][R20.64], R5 ;  /* 0x0000000514006986 */ /* 0x0007e2000c101526 */
[----:B------:R-:W-:Y:S05]  /*3cf0*/  @!P4 BRA `(.L_x_95) ;  /* 0x000000000004c947 */ /* 0x000fea0003800000 */
[----:B------:R0:W5:Y:S02]  /*3d00*/  LDG.E.LTC128B.U16 R114, desc[UR38][R12.64+0x2] ;  /* 0x000002260c727981 */ /* 0x000164000c1e1520 */
.L_x_95:
[----:B------:R-:W-:Y:S05]  /*3d10*/  BSYNC B1 ;  /* 0x0000000000017941 */ /* 0x000fea0003800000 */
.L_x_94:
[----:B-----5:R-:W-:Y:S01]  /*3d20*/  IMAD.U32 R4, R114, 0x10000, RZ ;  /* 0x0001000072047824 */ /* 0x020fe200078e00ff */
[----:B------:R-:W-:Y:S01]  /*3d30*/  ISETP.NE.AND P6, PT, R115, RZ, PT ;  /* 0x000000ff7300720c */ /* 0x000fe20003fc5270 */
[----:B------:R-:W-:Y:S02]  /*3d40*/  BSSY B1, `(.L_x_96) ;  /* 0x0000008000017945 */ /* 0x000fe40003800000 */
[----:B------:R-:W-:-:S04]  /*3d50*/  FMUL R4, R4, R89 ;  /* 0x0000005904047220 */ /* 0x000fc80000400000 */
[----:B------:R-:W-:-:S05]  /*3d60*/  FFMA R4, R27, R88, R4 ;  /* 0x000000581b047223 */ /* 0x000fca0000000004 */
[----:B------:R-:W-:-:S05]  /*3d70*/  F2FP.BF16.F32.PACK_AB R4, RZ, R4 ;  /* 0x00000004ff04723e */ /* 0x000fca00000010ff */
[----:B------:R0:W-:Y:S01]  /*3d80*/  @P4 STG.E.U16 desc[UR38][R64.64+0x2], R4 ;  /* 0x0000020440004986 */ /* 0x0001e2000c101526 */
[----:B------:R-:W-:-:S13]  /*3d90*/  ISETP.GT.AND P4, PT, R3, 0x80, P6 ;  /* 0x000000800300780c */ /* 0x000fda0003784270 */
[----:B0-----:R-:W-:Y:S05]  /*3da0*/  @!P4 BRA `(.L_x_97) ;  /* 0x000000000004c947 */ /* 0x001fea0003800000 */
[----:B------:R0:W5:Y:S02]  /*3db0*/  LDG.E.LTC128B.U16 R114, desc[UR38][R60.64+0x10] ;  /* 0x000010263c727981 */ /* 0x000164000c1e1520 */
.L_x_97:
[----:B------:R-:W-:Y:S05]  /*3dc0*/  BSYNC B1 ;  /* 0x0000000000017941 */ /* 0x000fea0003800000 */
.L_x_96:
[----:B-----5:R-:W-:Y:S01]  /*3dd0*/  IMAD.U32 R4, R114, 0x10000, RZ ;  /* 0x0001000072047824 */ /* 0x020fe200078e00ff */
[----:B------:R-:W-:Y:S01]  /*3de0*/  ISETP.NE.AND P6, PT, R117, RZ, PT ;  /* 0x000000ff7500720c */ /* 0x000fe20003fc5270 */
[----:B------:R-:W-:Y:S02]  /*3df0*/  BSSY B1, `(.L_x_98) ;  /* 0x000000b000017945 */ /* 0x000fe40003800000 */
[----:B---3--:R-:W-:Y:S01]  /*3e00*/  FMUL R5, R4, R89 ;  /* 0x0000005904057220 */ /* 0x008fe20000400000 */
[----:B------:R-:W-:-:S03]  /*3e10*/  @P4 IMAD.MOV.U32 R4, RZ, RZ, R14 ;  /* 0x000000ffff044224 */ /* 0x000fc600078e000e */
[----:B------:R-:W-:-:S05]  /*3e20*/  FFMA R5, R28, R88, R5 ;  /* 0x000000581c057223 */ /* 0x000fca0000000005 */
[----:B------:R-:W-:-:S04]  /*3e30*/  F2FP.BF16.F32.PACK_AB R5, RZ, R5 ;  /* 0x00000005ff05723e */ /* 0x000fc800000010ff */
[----:B------:R-:W-:Y:S01]  /*3e40*/  PRMT R6, R5, 0x7610, R6 ;  /* 0x0000761005067816 */ /* 0x000fe20000000006 */
[----:B------:R-:W-:-:S05]  /*3e50*/  @P4 IMAD.MOV.U32 R5, RZ, RZ, R15 ;  /* 0x000000ffff054224 */ /* 0x000fca00078e000f */
[----:B------:R3:W-:Y:S01]  /*3e60*/  @P4 STG.E.U16 desc[UR38][R4.64+0x10], R6 ;  /* 0x0000100604004986 */ /* 0x0007e2000c101526 */
[----:B------:R-:W-:-:S13]  /*3e70*/  ISETP.GT.AND P4, PT, R3, 0x80, P6 ;  /* 0x000000800300780c */ /* 0x000fda0003784270 */
[----:B---3--:R-:W-:Y:S05]  /*3e80*/  @!P4 BRA `(.L_x_99) ;  /* 0x000000000004c947 */ /* 0x008fea0003800000 */
[----:B------:R3:W5:Y:S02]  /*3e90*/  LDG.E.LTC128B.U16 R114, desc[UR38][R60.64+0x12] ;  /* 0x000012263c727981 */ /* 0x000764000c1e1520 */
.L_x_99:
[----:B------:R-:W-:Y:S05]  /*3ea0*/  BSYNC B1 ;  /* 0x0000000000017941 */ /* 0x000fea0003800000 */
.L_x_98:
[----:B-----5:R-:W-:Y:S01]  /*3eb0*/  IMAD.U32 R4, R114, 0x10000, RZ ;  /* 0x0001000072047824 */ /* 0x020fe200078e00ff */
[----:B------:R-:W-:Y:S01]  /*3ec0*/  BSSY B1, `(.L_x_100) ;  /* 0x000000c000017945 */ /* 0x000fe20003800000 */
[----:B------:R-:W-:Y:S02]  /*3ed0*/  @P4 IMAD.MOV.U32 R5, RZ, RZ, R15 ;  /* 0x000000ffff054224 */ /* 0x000fe400078e000f */
[----:B------:R-:W-:-:S04]  /*3ee0*/  FMUL R4, R4, R89 ;  /* 0x0000005904047220 */ /* 0x000fc80000400000 */
[----:B------:R-:W-:-:S05]  /*3ef0*/  FFMA R4, R29, R88, R4 ;  /* 0x000000581d047223 */ /* 0x000fca0000000004 */
[----:B------:R-:W-:-:S04]  /*3f00*/  F2FP.BF16.F32.PACK_AB R4, RZ, R4 ;  /* 0x00000004ff04723e */ /* 0x000fc800000010ff */
[----:B------:R-:W-:Y:S01]  /*3f10*/  PRMT R6, R4, 0x7610, R6 ;  /* 0x0000761004067816 */ /* 0x000fe20000000006 */
[----:B------:R-:W-:-:S05]  /*3f20*/  @P4 IMAD.MOV.U32 R4, RZ, RZ, R14 ;  /* 0x000000ffff044224 */ /* 0x000fca00078e000e */
[----:B------:R0:W-:Y:S01]  /*3f30*/  @P4 STG.E.U16 desc[UR38][R4.64+0x12], R6 ;  /* 0x0000120604004986 */ /* 0x0001e2000c101526 */
[----:B------:R-:W-:-:S04]  /*3f40*/  ISETP.NE.AND P4, PT, R115, RZ, PT ;  /* 0x000000ff7300720c */ /* 0x000fc80003f85270 */
[----:B------:R-:W-:-:S13]  /*3f50*/  ISETP.GT.AND P4, PT, R3, 0x88, P4 ;  /* 0x000000880300780c */ /* 0x000fda0002784270 */
[----:B0-----:R-:W-:Y:S05]  /*3f60*/  @!P4 BRA `(.L_x_101) ;  /* 0x000000000004c947 */ /* 0x001fea0003800000 */
[----:B------:R0:W5:Y:S02]  /*3f70*/  LDG.E.LTC128B.U16 R114, desc[UR38][R12.64+0x10] ;  /* 0x000010260c727981 */ /* 0x000164000c1e1520 */
.L_x_101:
[----:B------:R-:W-:Y:S05]  /*3f80*/  BSYNC B1 ;  /* 0x0000000000017941 */ /* 0x000fea0003800000 */
.L_x_100:
        /* <DEDUP_REMOVED lines=9> */
.L_x_103:
[----:B------:R-:W-:Y:S05]  /*4020*/  BSYNC B1 ;  /* 0x0000000000017941 */ /* 0x000fea0003800000 */
.L_x_102:
[----:B-----5:R-:W-:Y:S01]  /*4030*/  IMAD.U32 R4, R114, 0x10000, RZ ;  /* 0x0001000072047824 */ /* 0x020fe200078e00ff */
[----:B------:R-:W-:Y:S01]  /*4040*/  ISETP.NE.AND P6, PT, R118, RZ, PT ;  /* 0x000000ff7600720c */ /* 0x000fe20003fc5270 */
        /* <DEDUP_REMOVED lines=8> */
[----:B------:R-:W-:-:S13]  /*40d0*/  ISETP.GT.AND P4, PT, R3, 0x80, P6 ;  /* 0x000000800300780c */ /* 0x000fda0003784270 */
[----:B0-----:R-:W-:Y:S05]  /*40e0*/  @!P4 BRA `(.L_x_105) ;  /* 0x000000000004c947 */ /* 0x001fea0003800000 */
[----:B------:R0:W5:Y:S02]  /*40f0*/  LDG.E.LTC128B.U16 R114, desc[UR38][R60.64+0x20] ;  /* 0x000020263c727981 */ /* 0x000164000c1e1520 */
.L_x_105:
[----:B------:R-:W-:Y:S05]  /*4100*/  BSYNC B1 ;  /* 0x0000000000017941 */ /* 0x000fea0003800000 */
.L_x_104:
[----:B-----5:R-:W-:Y:S01]  /*4110*/  IMAD.U32 R4, R114, 0x10000, RZ ;  /* 0x0001000072047824 */ /* 0x020fe200078e00ff */
[----:B------:R-:W-:Y:S01]  /*4120*/  ISETP.NE.AND P6, PT, R100, RZ, PT ;  /* 0x000000ff6400720c */ /* 0x000fe20003fc5270 */
[----:B------:R-:W-:Y:S02]  /*4130*/  BSSY B1, `(.L_x_106) ;  /* 0x000000b000017945 */ /* 0x000fe40003800000 */
[----:B------:R-:W-:Y:S01]  /*4140*/  FMUL R5, R4, R89 ;  /* 0x0000005904057220 */ /* 0x000fe20000400000 */
[----:B------:R-:W-:-:S03]  /*4150*/  @P4 IMAD.MOV.U32 R4, RZ, RZ, R14 ;  /* 0x000000ffff044224 */ /* 0x000fc600078e000e */
        /* <DEDUP_REMOVED lines=8> */
.L_x_107:
[----:B------:R-:W-:Y:S05]  /*41e0*/  BSYNC B1 ;  /* 0x0000000000017941 */ /* 0x000fea0003800000 */
.L_x_106:
        /* <DEDUP_REMOVED lines=13> */
.L_x_109:
[----:B------:R-:W-:Y:S05]  /*42c0*/  BSYNC B1 ;  /* 0x0000000000017941 */ /* 0x000fea0003800000 */
.L_x_108:
[----:B-----5:R-:W-:Y:S01]  /*42d0*/  IMAD.U32 R4, R114, 0x10000, RZ ;  /* 0x0001000072047824 */ /* 0x020fe200078e00ff */
[----:B------:R-:W-:Y:S03]  /*42e0*/  BSSY B1, `(.L_x_110) ;  /* 0x000000b000017945 */ /* 0x000fe60003800000 */
        /* <DEDUP_REMOVED lines=10> */
.L_x_111:
[----:B------:R-:W-:Y:S05]  /*4390*/  BSYNC B1 ;  /* 0x0000000000017941 */ /* 0x000fea0003800000 */
.L_x_110:
        /* <DEDUP_REMOVED lines=13> */
.L_x_113:
[----:B------:R-:W-:Y:S05]  /*4470*/  BSYNC B1 ;  /* 0x0000000000017941 */ /* 0x000fea0003800000 */
.L_x_112:
        /* <DEDUP_REMOVED lines=13> */
.L_x_115:
[----:B------:R-:W-:Y:S05]  /*4550*/  BSYNC B1 ;  /* 0x0000000000017941 */ /* 0x000fea0003800000 */
.L_x_114:
        /* <DEDUP_REMOVED lines=13> */
.L_x_117:
[----:B------:R-:W-:Y:S05]  /*4630*/  BSYNC B1 ;  /* 0x0000000000017941 */ /* 0x000fea0003800000 */
.L_x_116:
        /* <DEDUP_REMOVED lines=12> */
.L_x_119:
[----:B------:R-:W-:Y:S05]  /*4700*/  BSYNC B1 ;  /* 0x0000000000017941 */ /* 0x000fea0003800000 */
.L_x_118:
        /* <DEDUP_REMOVED lines=13> */
.L_x_121:
[----:B------:R-:W-:Y:S05]  /*47e0*/  BSYNC B1 ;  /* 0x0000000000017941 */ /* 0x000fea0003800000 */
.L_x_120:
        /* <DEDUP_REMOVED lines=13> */
.L_x_123:
[----:B------:R-:W-:Y:S05]  /*48c0*/  BSYNC B1 ;  /* 0x0000000000017941 */ /* 0x000fea0003800000 */
.L_x_122:
        /* <DEDUP_REMOVED lines=13> */
.L_x_125:
[----:B------:R-:W-:Y:S05]  /*49a0*/  BSYNC B1 ;  /* 0x0000000000017941 */ /* 0x000fea0003800000 */
.L_x_124:
        /* <DEDUP_REMOVED lines=12> */
.L_x_127:
[----:B------:R-:W-:Y:S05]  /*4a70*/  BSYNC B1 ;  /* 0x0000000000017941 */ /* 0x000fea0003800000 */
.L_x_126:
        /* <DEDUP_REMOVED lines=13> */
.L_x_129:
[----:B------:R-:W-:Y:S05]  /*4b50*/  BSYNC B1 ;  /* 0x0000000000017941 */ /* 0x000fea0003800000 */
.L_x_128:
        /* <DEDUP_REMOVED lines=12> */
.L_x_131:
[----:B------:R-:W-:Y:S05]  /*4c20*/  BSYNC B1 ;  /* 0x0000000000017941 */ /* 0x000fea0003800000 */
.L_x_130:
        /* <DEDUP_REMOVED lines=12> */
.L_x_133:
[----:B------:R-:W-:Y:S05]  /*4cf0*/  BSYNC B1 ;  /* 0x0000000000017941 */ /* 0x000fea0003800000 */
.L_x_132:
[----:B-----5:R-:W-:Y:S01]  /*4d00*/  IMAD.U32 R4, R114, 0x10000, RZ ;  /* 0x0001000072047824 */ /* 0x020fe200078e00ff */
[----:B------:R-:W-:Y:S01]  /*4d10*/  ISETP.GT.AND P5, PT, R3, 0x88, P5 ;  /* 0x000000880300780c */ /* 0x000fe20002fa4270 */
        /* <DEDUP_REMOVED lines=8> */
[----:B------:R-:W-:Y:S05]  /*4da0*/  @!P5 BRA `(.L_x_135) ;  /* 0x000000000004d947 */ /* 0x000fea0003800000 */
[----:B------:R0:W5:Y:S02]  /*4db0*/  LDG.E.LTC128B.U16 R114, desc[UR38][R12.64+0x52] ;  /* 0x000052260c727981 */ /* 0x000164000c1e1520 */
.L_x_135:
[----:B------:R-:W-:Y:S05]  /*4dc0*/  BSYNC B1 ;  /* 0x0000000000017941 */ /* 0x000fea0003800000 */
.L_x_134:
[----:B0----5:R-:W-:Y:S01]  /*4dd0*/  IMAD.U32 R4, R114, 0x10000, RZ ;  /* 0x0001000072047824 */ /* 0x021fe200078e00ff */
        /* <DEDUP_REMOVED lines=11> */
.L_x_137:
[----:B------:R-:W-:Y:S05]  /*4e90*/  BSYNC B1 ;  /* 0x0000000000017941 */ /* 0x000fea0003800000 */
.L_x_136:
[----:B0----5:R-:W-:Y:S01]  /*4ea0*/  IMAD.U32 R4, R114, 0x10000, RZ ;  /* 0x0001000072047824 */ /* 0x021fe200078e00ff */
        /* <DEDUP_REMOVED lines=11> */
.L_x_139:
[----:B------:R-:W-:Y:S05]  /*4f60*/  BSYNC B1 ;  /* 0x0000000000017941 */ /* 0x000fea0003800000 */
.L_x_138:
        /* <DEDUP_REMOVED lines=12> */
.L_x_141:
[----:B------:R-:W-:Y:S05]  /*5030*/  BSYNC B1 ;  /* 0x0000000000017941 */ /* 0x000fea0003800000 */
.L_x_140:
        /* <DEDUP_REMOVED lines=12> */
.L_x_143:
[----:B------:R-:W-:Y:S05]  /*5100*/  BSYNC B1 ;  /* 0x0000000000017941 */ /* 0x000fea0003800000 */
.L_x_142:
        /* <DEDUP_REMOVED lines=12> */
.L_x_145:
[----:B------:R-:W-:Y:S05]  /*51d0*/  BSYNC B1 ;  /* 0x0000000000017941 */ /* 0x000fea0003800000 */
.L_x_144:
        /* <DEDUP_REMOVED lines=12> */
.L_x_147:
[----:B------:R-:W-:Y:S05]  /*52a0*/  BSYNC B1 ;  /* 0x0000000000017941 */ /* 0x000fea0003800000 */
.L_x_146:
        /* <DEDUP_REMOVED lines=9> */
.L_x_149:
[----:B------:R-:W-:Y:S05]  /*5340*/  BSYNC B1 ;  /* 0x0000000000017941 */ /* 0x000fea0003800000 */
.L_x_148:
        /* <DEDUP_REMOVED lines=12> */
.L_x_151:
[----:B------:R-:W-:Y:S05]  /*5410*/  BSYNC B1 ;  /* 0x0000000000017941 */ /* 0x000fea0003800000 */
.L_x_150:
[----:B------:R-:W-:Y:S05]  /*5420*/  @!P0 BRA `(.L_x_152) ;  /* 0x0000001400848947 */ /* 0x000fea0003800000 */
[----:B-----5:R-:W-:-:S04]  /*5430*/  IMAD.U32 R114, R114, 0x10000, RZ ;  /* 0x0001000072727824 */ /* 0x020fc800078e00ff */
[----:B------:R-:W-:-:S04]  /*5440*/  FMUL R114, R114, R89 ;  /* 0x0000005972727220 */ /* 0x000fc80000400000 */
[----:B------:R-:W-:-:S05]  /*5450*/  FFMA R114, R55, R88, R114 ;  /* 0x0000005837727223 */ /* 0x000fca0000000072 */
[----:B------:R-:W-:-:S05]  /*5460*/  F2FP.BF16.F32.PACK_AB R114, RZ, R114 ;  /* 0x00000072ff72723e */ /* 0x000fca00000010ff */
[----:B------:R0:W-:Y:S01]  /*5470*/  STG.E.U16 desc[UR38][R10.64+0x72], R114 ;  /* 0x000072720a007986 */ /* 0x0001e2000c101526 */
[----:B------:R-:W-:Y:S05]  /*5480*/  BRA `(.L_x_152) ;  /* 0x00000014006c7947 */ /* 0x000fea0003800000 */
.L_x_29:
[----:B------:R-:W-:Y:S01]  /*5490*/  ULDC.64 UR4, c[0x0][0x5c0] ;  /* 0x0001700000047ab9 */ /* 0x000fe20000000a00 */
[-C--:B------:R-:W-:Y:S01]  /*54a0*/  FMUL R56, R56, R88.reuse ;  /* 0x0000005838387220 */ /* 0x080fe20000400000 */
[----:B------:R-:W-:Y:S01]  /*54b0*/  LEA R10, P1, R110, UR4, 0x1 ;  /* 0x000000046e0a7c11 */ /* 0x000fe2000f8208ff */
[----:B------:R-:W-:Y:S01]  /*54c0*/  IMAD.SHL.U32 R7, R94, 0x2, RZ ;  /* 0x000000025e077824 */ /* 0x000fe200078e00ff */
[----:B------:R-:W-:Y:S01]  /*54d0*/  ISETP.GT.AND P3, PT, R4, 0x1, PT ;  /* 0x000000010400780c */ /* 0x000fe20003f64270 */
[----:B------:R-:W-:Y:S01]  /*54e0*/  FMUL R57, R57, R88 ;  /* 0x0000005839397220 */ /* 0x000fe20000400000 */
[----:B------:R-:W-:Y:S01]  /*54f0*/  F2FP.BF16.F32.PACK_AB R56, RZ, R56 ;  /* 0x00000038ff38723e */ /* 0x000fe200000010ff */
[-C--:B------:R-:W-:Y:S01]  /*5500*/  FMUL R58, R58, R88.reuse ;  /* 0x000000583a3a7220 */ /* 0x080fe20000400000 */
[----:B------:R-:W-:Y:S01]  /*5510*/  LEA.HI.X R11, R110, UR5, R103, 0x1, P1 ;  /* 0x000000056e0b7c11 */ /* 0x000fe200088f0c67 */
[-C--:B------:R-:W-:Y:S01]  /*5520*/  FMUL R59, R59, R88.reuse ;  /* 0x000000583b3b7220 */ /* 0x080fe20000400000 */
[----:B------:R-:W-:Y:S01]  /*5530*/  ISETP.GT.AND P1, PT, R3, RZ, P3 ;  /* 0x000000ff0300720c */ /* 0x000fe20001f24270 */
[----:B------:R-:W-:Y:S01]  /*5540*/  IMAD.SHL.U32 R19, R95, 0x2, RZ ;  /* 0x000000025f137824 */ /* 0x000fe200078e00ff */
[----:B------:R-:W-:Y:S01]  /*5550*/  ISETP.GT.AND P2, PT, R3, 0x8, P6 ;  /* 0x000000080300780c */ /* 0x000fe20003744270 */
[----:B------:R-:W-:Y:S01]  /*5560*/  @P0 STG.E.U16 desc[UR38][R10.64], R56 ;  /* 0x000000380a000986 */ /* 0x000fe2000c101526 */
[----:B------:R-:W-:Y:S01]  /*5570*/  SHF.L.U64.HI R5, R94, 0x1, R93 ;  /* 0x000000015e057819 */ /* 0x000fe2000001025d */
[----:B------:R-:W-:Y:S01]  /*5580*/  FMUL R60, R60, R88 ;  /* 0x000000583c3c7220 */ /* 0x000fe20000400000 */
[----:B------:R-:W-:Y:S01]  /*5590*/  IADD3 R8, P0, R7, R10, RZ ;  /* 0x0000000a07087210 */ /* 0x000fe20007f1e0ff */
[-C--:B------:R-:W-:Y:S01]  /*55a0*/  FMUL R61, R61, R88.reuse ;  /* 0x000000583d3d7220 */ /* 0x080fe20000400000 */
[----:B------:R-:W-:Y:S01]  /*55b0*/  F2FP.BF16.F32.PACK_AB R57, RZ, R57 ;  /* 0x00000039ff39723e */ /* 0x000fe200000010ff */
[----:B------:R-:W-:Y:S01]  /*55c0*/  FMUL R63, R63, R88 ;  /* 0x000000583f3f7220 */ /* 0x000fe20000400000 */
[----:B------:R-:W-:Y:S01]  /*55d0*/  F2FP.BF16.F32.PACK_AB R58, RZ, R58 ;  /* 0x0000003aff3a723e */ /* 0x000fe200000010ff */
[----:B------:R-:W-:Y:S01]  /*55e0*/  IMAD.X R9, R5, 0x1, R11, P0 ;  /* 0x0000000105097824 */ /* 0x000fe200000e060b */
[----:B------:R-:W-:Y:S01]  /*55f0*/  ISETP.GT.AND P0, PT, R3, 0x8, P3 ;  /* 0x000000080300780c */ /* 0x000fe20001f04270 */
[----:B------:R-:W-:Y:S01]  /*5600*/  @P1 STG.E.U16 desc[UR38][R10.64+0x2], R57 ;  /* 0x000002390a001986 */ /* 0x000fe2000c101526 */
[----:B------:R-:W-:Y:S01]  /*5610*/  F2FP.BF16.F32.PACK_AB R59, RZ, R59 ;  /* 0x0000003bff3b723e */ /* 0x000fe200000010ff */
[----:B------:R-:W-:Y:S01]  /*5620*/  FMUL R62, R62, R88 ;  /* 0x000000583e3e7220 */ /* 0x000fe20000400000 */
[----:B------:R-:W-:Y:S01]  /*5630*/  SHF.L.U64.HI R13, R95, 0x1, R92 ;  /* 0x000000015f0d7819 */ /* 0x000fe2000001025c */
[----:B------:R-:W-:Y:S01]  /*5640*/  @P2 STG.E.U16 desc[UR38][R8.64], R58 ;  /* 0x0000003a08002986 */ /* 0x000fe2000c101526 */
[----:B------:R-:W-:Y:S01]  /*5650*/  IADD3 R6, P1, P2, R19, R10, R7 ;  /* 0x0000000a13067210 */ /* 0x000fe20007a3e007 */
[-C--:B------:R-:W-:Y:S01]  /*5660*/  FMUL R64, R64, R88.reuse ;  /* 0x0000005840407220 */ /* 0x080fe20000400000 */
[C---:B------:R-:W-:Y:S01]  /*5670*/  ISETP.GT.AND P4, PT, R4.reuse, 0x8, PT ;  /* 0x000000080400780c */ /* 0x040fe20003f84270 */
[-C--:B------:R-:W-:Y:S01]  /*5680*/  FMUL R65, R65, R88.reuse ;  /* 0x0000005841417220 */ /* 0x080fe20000400000 */
[----:B------:R-:W-:Y:S01]  /*5690*/  ISETP.GT.AND P3, PT, R4, 0x9, PT ;  /* 0x000000090400780c */ /* 0x000fe20003f64270 */
[-C--:B------:R-:W-:Y:S01]  /*56a0*/  FMUL R66, R66, R88.reuse ;  /* 0x0000005842427220 */ /* 0x080fe20000400000 */
[----:B------:R-:W-:Y:S01]  /*56b0*/  IADD3.X R7, R13, R11, R5, P1, P2 ;  /* 0x0000000b0d077210 */ /* 0x000fe20000fe4405 */
[----:B------:R-:W-:Y:S01]  /*56c0*/  @P0 STG.E.U16 desc[UR38][R8.64+0x2], R59 ;  /* 0x0000023b08000986 */ /* 0x000fe2000c101526 */
[----:B------:R-:W-:Y:S01]  /*56d0*/  ISETP.GT.AND P1, PT, R3, RZ, P4 ;  /* 0x000000ff0300720c */ /* 0x000fe20002724270 */
[-C--:B------:R-:W-:Y:S01]  /*56e0*/  FMUL R67, R67, R88.reuse ;  /* 0x0000005843437220 */ /* 0x080fe20000400000 */
[----:B------:R-:W-:Y:S01]  /*56f0*/  ISETP.GT.AND P0, PT, R3, RZ, P3 ;  /* 0x000000ff0300720c */ /* 0x000fe20001f04270 */
[----:B------:R-:W-:Y:S01]  /*5700*/  FMUL R68, R68, R88 ;  /* 0x0000005844447220 */ /* 0x000fe20000400000 */
[----:B------:R-:W-:Y:S01]  /*5710*/  F2FP.BF16.F32.PACK_AB R60, RZ, R60 ;  /* 0x0000003cff3c723e */ /* 0x000fe200000010ff */
[-C--:B------:R-:W-:Y:S01]  /*5720*/  FMUL R69, R69, R88.reuse ;  /* 0x0000005845457220 */ /* 0x080fe20000400000 */
[----:B------:R-:W-:Y:S01]  /*5730*/  F2FP.BF16.F32.PACK_AB R61, RZ, R61 ;  /* 0x0000003dff3d723e */ /* 0x000fe200000010ff */
[-C--:B------:R-:W-:Y:S01]  /*5740*/  FMUL R70, R70, R88.reuse ;  /* 0x0000005846467220 */ /* 0x080fe20000400000 */
[----:B------:R-:W-:Y:S01]  /*5750*/  F2FP.BF16.F32.PACK_AB R63, RZ, R63 ;  /* 0x0000003fff3f723e */ /* 0x000fe200000010ff */
[----:B------:R-:W-:Y:S01]  /*5760*/  FMUL R71, R71, R88 ;  /* 0x0000005847477220 */ /* 0x000fe20000400000 */
[----:B------:R-:W-:Y:S01]  /*5770*/  F2FP.BF16.F32.PACK_AB R62, RZ, R62 ;  /* 0x0000003eff3e723e */ /* 0x000fe200000010ff */
[----:B------:R-:W-:Y:S01]  /*5780*/  FMUL R72, R72, R88 ;  /* 0x0000005848487220 */ /* 0x000fe20000400000 */
[----:B------:R-:W-:Y:S01]  /*5790*/  F2FP.BF16.F32.PACK_AB R64, RZ, R64 ;  /* 0x00000040ff40723e */ /* 0x000fe200000010ff */
[----:B------:R-:W-:Y:S01]  /*57a0*/  @P1 STG.E.U16 desc[UR38][R10.64+0x10], R60 ;  /* 0x0000103c0a001986 */ /* 0x000fe2000c101526 */
[----:B------:R-:W-:Y:S01]  /*57b0*/  ISETP.GT.AND P1, PT, R3, 0x8, P4 ;  /* 0x000000080300780c */ /* 0x000fe20002724270 */
[-C--:B------:R-:W-:Y:S01]  /*57c0*/  FMUL R73, R73, R88.reuse ;  /* 0x0000005849497220 */ /* 0x080fe20000400000 */
[----:B------:R-:W-:Y:S01]  /*57d0*/  ISETP.GT.AND P2, PT, R4, 0x11, PT ;  /* 0x000000110400780c */ /* 0x000fe20003f44270 */
[----:B------:R-:W-:Y:S01]  /*57e0*/  @P0 STG.E.U16 desc[UR38][R10.64+0x12], R61 ;  /* 0x0000123d0a000986 */ /* 0x000fe2000c101526 */
[----:B------:R-:W-:Y:S01]  /*57f0*/  ISETP.GT.AND P0, PT, R3, 0x8, P3 ;  /* 0x000000080300780c */ /* 0x000fe20001f04270 */
[-C--:B------:R-:W-:Y:S01]  /*5800*/  FMUL R74, R74, R88.reuse ;  /* 0x000000584a4a7220 */ /* 0x080fe20000400000 */
[----:B------:R-:W-:Y:S01]  /*5810*/  ISETP.GT.AND P3, PT, R4, 0x10, PT ;  /* 0x000000100400780c */ /* 0x000fe20003f64270 */
[-C--:B------:R-:W-:Y:S01]  /*5820*/  FMUL R75, R75, R88.reuse ;  /* 0x000000584b4b7220 */ /* 0x080fe20000400000 */
[----:B------:R-:W-:Y:S01]  /*5830*/  F2FP.BF16.F32.PACK_AB R65, RZ, R65 ;  /* 0x00000041ff41723e */ /* 0x000fe200000010ff */
[----:B------:R-:W-:Y:S01]  /*5840*/  FMUL R76, R76, R88 ;  /* 0x000000584c4c7220 */ /* 0x000fe20000400000 */
[----:B------:R-:W-:Y:S01]  /*5850*/  F2FP.BF16.F32.PACK_AB R66, RZ, R66 ;  /* 0x00000042ff42723e */ /* 0x000fe200000010ff */
[----:B------:R-:W-:Y:S01]  /*5860*/  FMUL R77, R77, R88 ;  /* 0x000000584d4d7220 */ /* 0x000fe20000400000 */
[----:B------:R-:W-:Y:S01]  /*5870*/  F2FP.BF16.F32.PACK_AB R67, RZ, R67 ;  /* 0x00000043ff43723e */ /* 0x000fe200000010ff */
[----:B------:R-:W-:Y:S01]  /*5880*/  @P1 STG.E.U16 desc[UR38][R8.64+0x10], R62 ;  /* 0x0000103e08001986 */ /* 0x000fe2000c101526 */
[----:B------:R-:W-:Y:S01]  /*5890*/  F2FP.BF16.F32.PACK_AB R68, RZ, R68 ;  /* 0x00000044ff44723e */ /* 0x000fe200000010ff */
[-C--:B------:R-:W-:Y:S01]  /*58a0*/  FMUL R78, R78, R88.reuse ;  /* 0x000000584e4e7220 */ /* 0x080fe20000400000 */
[----:B------:R-:W-:Y:S01]  /*58b0*/  ISETP.GT.AND P1, PT, R4, 0x19, PT ;  /* 0x000000190400780c */ /* 0x000fe20003f24270 */
[----:B------:R-:W-:Y:S01]  /*58c0*/  @P0 STG.E.U16 desc[UR38][R8.64+0x12], R63 ;  /* 0x0000123f08000986 */ /* 0x000fe2000c101526 */
[----:B------:R-:W-:Y:S01]  /*58d0*/  ISETP.GT.AND P0, PT, R3, RZ, P3 ;  /* 0x000000ff0300720c */ /* 0x000fe20001f04270 */
[-C--:B------:R-:W-:Y:S01]  /*58e0*/  FMUL R79, R79, R88.reuse ;  /* 0x000000584f4f7220 */ /* 0x080fe20000400000 */
[----:B------:R-:W-:Y:S01]  /*58f0*/  F2FP.BF16.F32.PACK_AB R69, RZ, R69 ;  /* 0x00000045ff45723e */ /* 0x000fe200000010ff */
[----:B------:R-:W-:Y:S01]  /*5900*/  FMUL R80, R80, R88 ;  /* 0x0000005850507220 */ /* 0x000fe20000400000 */
[----:B------:R-:W-:Y:S01]  /*5910*/  F2FP.BF16.F32.PACK_AB R70, RZ, R70 ;  /* 0x00000046ff46723e */ /* 0x000fe200000010ff */
        /* <DEDUP_REMOVED lines=8> */
[----:B------:R-:W-:Y:S01]  /*59a0*/  @P0 STG.E.U16 desc[UR38][R10.64+0x20], R64 ;  /* 0x000020400a000986 */ /* 0x000fe2000c101526 */
[----:B------:R-:W-:Y:S01]  /*59b0*/  ISETP.GT.AND P0, PT, R3, RZ, P2 ;  /* 0x000000ff0300720c */ /* 0x000fe20001704270 */
[-C--:B------:R-:W-:Y:S01]  /*59c0*/  FMUL R85, R85, R88.reuse ;  /* 0x0000005855557220 */ /* 0x080fe20000400000 */
[----:B------:R-:W-:Y:S01]  /*59d0*/  F2FP.BF16.F32.PACK_AB R75, RZ, R75 ;  /* 0x0000004bff4b723e */ /* 0x000fe200000010ff */
[-C--:B------:R-:W-:Y:S01]  /*59e0*/  FMUL R86, R86, R88.reuse ;  /* 0x0000005856567220 */ /* 0x080fe20000400000 */
[----:B------:R-:W-:Y:S01]  /*59f0*/  ISETP.GT.AND P5, PT, R4, 0x28, PT ;  /* 0x000000280400780c */ /* 0x000fe20003fa4270 */
[----:B------:R-:W-:Y:S01]  /*5a00*/  FMUL R87, R87, R88 ;  /* 0x0000005857577220 */ /* 0x000fe20000400000 */
[----:B------:R-:W-:Y:S01]  /*5a10*/  F2FP.BF16.F32.PACK_AB R76, RZ, R76 ;  /* 0x0000004cff4c723e */ /* 0x000fe200000010ff */
[-C--:B------:R-:W-:Y:S01]  /*5a20*/  FMUL R24, R24, R88.reuse ;  /* 0x0000005818187220 */ /* 0x080fe20000400000 */
[----:B------:R-:W-:Y:S01]  /*5a30*/  ISETP.GT.AND P4, PT, R4, 0x29, PT ;  /* 0x000000290400780c */ /* 0x000fe20003f84270 */
[-C--:B------:R-:W-:Y:S01]  /*5a40*/  FMUL R25, R25, R88.reuse ;  /* 0x0000005819197220 */ /* 0x080fe20000400000 */
[----:B------:R-:W-:Y:S01]  /*5a50*/  F2FP.BF16.F32.PACK_AB R77, RZ, R77 ;  /* 0x0000004dff4d723e */ /* 0x000fe200000010ff */
[----:B------:R-:W-:Y:S01]  /*5a60*/  FMUL R26, R26, R88 ;  /* 0x000000581a1a7220 */ /* 0x000fe20000400000 */
[----:B------:R-:W-:Y:S01]  /*5a70*/  F2FP.BF16.F32.PACK_AB R78, RZ, R78 ;  /* 0x0000004eff4e723e */ /* 0x000fe200000010ff */
[----:B------:R-:W-:Y:S01]  /*5a80*/  @P0 STG.E.U16 desc[UR38][R10.64+0x22], R65 ;  /* 0x000022410a000986 */ /* 0x000fe2000c101526 */
[----:B------:R-:W-:Y:S01]  /*5a90*/  ISETP.GT.AND P0, PT, R3, 0x8, P3 ;  /* 0x000000080300780c */ /* 0x000fe20001f04270 */
[-C--:B------:R-:W-:Y:S01]  /*5aa0*/  FMUL R27, R27, R88.reuse ;  /* 0x000000581b1b7220 */ /* 0x080fe20000400000 */
[----:B------:R-:W-:Y:S01]  /*5ab0*/  F2FP.BF16.F32.PACK_AB R79, RZ, R79 ;  /* 0x0000004fff4f723e */ /* 0x000fe200000010ff */
[-C--:B------:R-:W-:Y:S01]  /*5ac0*/  FMUL R28, R28, R88.reuse ;  /* 0x000000581c1c7220 */ /* 0x080fe20000400000 */
[----:B------:R-:W-:Y:S01]  /*5ad0*/  ISETP.GT.AND P3, PT, R4, 0x30, PT ;  /* 0x000000300400780c */ /* 0x000fe20003f64270 */
        /* <DEDUP_REMOVED lines=8> */
[----:B------:R-:W-:Y:S01]  /*5b60*/  @P0 STG.E.U16 desc[UR38][R8.64+0x20], R66 ;  /* 0x0000204208000986 */ /* 0x000fe2000c101526 */
[----:B------:R-:W-:Y:S01]  /*5b70*/  ISETP.GT.AND P0, PT, R3, 0x8, P2 ;  /* 0x000000080300780c */ /* 0x000fe20001704270 */
[-C--:B------:R-:W-:Y:S01]  /*5b80*/  FMUL R33, R33, R88.reuse ;  /* 0x0000005821217220 */ /* 0x080fe20000400000 */
[----:B------:R-:W-:Y:S01]  /*5b90*/  ISETP.GT.AND P2, PT, R4, 0x18, PT ;  /* 0x000000180400780c */ /* 0x000fe20003f44270 */
[----:B------:R-:W-:Y:S01]  /*5ba0*/  FMUL R34, R34, R88 ;  /* 0x0000005822227220 */ /* 0x000fe20000400000 */
[----:B------:R-:W-:Y:S01]  /*5bb0*/  F2FP.BF16.F32.PACK_AB R84, RZ, R84 ;  /* 0x00000054ff54723e */ /* 0x000fe200000010ff */
[-C--:B------:R-:W-:Y:S01]  /*5bc0*/  FMUL R35, R35, R88.reuse ;  /* 0x0000005823237220 */ /* 0x080fe20000400000 */
[----:B------:R-:W-:Y:S01]  /*5bd0*/  P2R R5, PR, RZ, 0x20 ;  /* 0x00000020ff057803 */ /* 0x000fe20000000000 */
[-C--:B------:R-:W-:Y:S01]  /*5be0*/  FMUL R36, R36, R88.reuse ;  /* 0x0000005824247220 */ /* 0x080fe20000400000 */
[----:B------:R-:W-:Y:S01]  /*5bf0*/  F2FP.BF16.F32.PACK_AB R85, RZ, R85 ;  /* 0x00000055ff55723e */ /* 0x000fe200000010ff */
[----:B------:R-:W-:Y:S01]  /*5c00*/  FMUL R37, R37, R88 ;  /* 0x0000005825257220 */ /* 0x000fe20000400000 */
[----:B------:R-:W-:Y:S01]  /*5c10*/  F2FP.BF16.F32.PACK_AB R86, RZ, R86 ;  /* 0x00000056ff56723e */ /* 0x000fe200000010ff */
[-C--:B------:R-:W-:Y:S01]  /*5c20*/  FMUL R38, R38, R88.reuse ;  /* 0x0000005826267220 */ /* 0x080fe20000400000 */
[----:B------:R-:W-:Y:S01]  /*5c30*/  F2FP.BF16.F32.PACK_AB R87, RZ, R87 ;  /* 0x00000057ff57723e */ /* 0x000fe200000010ff */
[----:B------:R-:W-:Y:S01]  /*5c40*/  @P0 STG.E.U16 desc[UR38][R8.64+0x22], R67 ;  /* 0x0000224308000986 */ /* 0x000fe2000c101526 */
[----:B------:R-:W-:Y:S01]  /*5c50*/  ISETP.GT.AND P0, PT, R3, RZ, P2 ;  /* 0x000000ff0300720c */ /* 0x000fe20001704270 */
        /* <DEDUP_REMOVED lines=36> */
[----:B------:R-:W-:Y:S01]  /*5ea0*/  FMUL R55, R55, R88 ;  /* 0x0000005837377220 */ /* 0x000fe20000400000 */
[----:B------:R-:W-:-:S02]  /*5eb0*/  F2FP.BF16.F32.PACK_AB R39, RZ, R39 ;  /* 0x00000027ff27723e */ /* 0x000fc400000010ff */
[----:B------:R-:W-:Y:S01]  /*5ec0*/  F2FP.BF16.F32.PACK_AB R40, RZ, R40 ;  /* 0x00000028ff28723e */ /* 0x000fe200000010ff */
[----:B------:R-:W-:Y:S01]  /*5ed0*/  @P0 STG.E.U16 desc[UR38][R8.64+0x30], R70 ;  /* 0x0000304608000986 */ /* 0x000fe2000c101526 */
[----:B------:R-:W-:Y:S02]  /*5ee0*/  ISETP.GT.AND P0, PT, R3, 0x8, P1 ;  /* 0x000000080300780c */ /* 0x000fe40000f04270 */
[----:B------:R-:W-:Y:S02]  /*5ef0*/  ISETP.GT.AND P1, PT, R4, 0x21, PT ;  /* 0x000000210400780c */ /* 0x000fe40003f24270 */
[----:B------:R-:W-:Y:S02]  /*5f00*/  F2FP.BF16.F32.PACK_AB R41, RZ, R41 ;  /* 0x00000029ff29723e */ /* 0x000fe400000010ff */
[----:B------:R-:W-:Y:S02]  /*5f10*/  F2FP.BF16.F32.PACK_AB R42, RZ, R42 ;  /* 0x0000002aff2a723e */ /* 0x000fe400000010ff */
[----:B------:R-:W-:-:S02]  /*5f20*/  F2FP.BF16.F32.PACK_AB R43, RZ, R43 ;  /* 0x0000002bff2b723e */ /* 0x000fc400000010ff */
[----:B------:R-:W-:Y:S02]  /*5f30*/  F2FP.BF16.F32.PACK_AB R44, RZ, R44 ;  /* 0x0000002cff2c723e */ /* 0x000fe400000010ff */
[----:B------:R-:W-:Y:S01]  /*5f40*/  F2FP.BF16.F32.PACK_AB R45, RZ, R45 ;  /* 0x0000002dff2d723e */ /* 0x000fe200000010ff */
[----:B------:R-:W-:Y:S01]  /*5f50*/  @P0 STG.E.U16 desc[UR38][R8.64+0x32], R71 ;  /* 0x0000324708000986 */ /* 0x000fe2000c101526 */
[----:B------:R-:W-:Y:S02]  /*5f60*/  ISETP.GT.AND P0, PT, R3, RZ, P2 ;  /* 0x000000ff0300720c */ /* 0x000fe40001704270 */
[----:B------:R-:W-:Y:S02]  /*5f70*/  F2FP.BF16.F32.PACK_AB R46, RZ, R46 ;  /* 0x0000002eff2e723e */ /* 0x000fe400000010ff */
[----:B------:R-:W-:Y:S02]  /*5f80*/  F2FP.BF16.F32.PACK_AB R47, RZ, R47 ;  /* 0x0000002fff2f723e */ /* 0x000fe400000010ff */
[----:B------:R-:W-:-:S02]  /*5f90*/  F2FP.BF16.F32.PACK_AB R48, RZ, R48 ;  /* 0x00000030ff30723e */ /* 0x000fc400000010ff */
[----:B------:R-:W-:Y:S02]  /*5fa0*/  F2FP.BF16.F32.PACK_AB R49, RZ, R49 ;  /* 0x00000031ff31723e */ /* 0x000fe400000010ff */
[----:B------:R-:W-:Y:S02]  /*5fb0*/  F2FP.BF16.F32.PACK_AB R50, RZ, R50 ;  /* 0x00000032ff32723e */ /* 0x000fe400000010ff */
[----:B------:R-:W-:Y:S01]  /*5fc0*/  F2FP.BF16.F32.PACK_AB R51, RZ, R51 ;  /* 0x00000033ff33723e */ /* 0x000fe200000010ff */
[----:B------:R-:W-:Y:S01]  /*5fd0*/  @P0 STG.E.U16 desc[UR38][R10.64+0x40], R72 ;  /* 0x000040480a000986 */ /* 0x000fe2000c101526 */
[----:B------:R-:W-:Y:S02]  /*5fe0*/  ISETP.GT.AND P0, PT, R3, RZ, P1 ;  /* 0x000000ff0300720c */ /* 0x000fe40000f04270 */
[----:B------:R-:W-:Y:S02]  /*5ff0*/  F2FP.BF16.F32.PACK_AB R52, RZ, R52 ;  /* 0x00000034ff34723e */ /* 0x000fe400000010ff */
[----:B------:R-:W-:-:S02]  /*6000*/  F2FP.BF16.F32.PACK_AB R53, RZ, R53 ;  /* 0x00000035ff35723e */ /* 0x000fc400000010ff */
[----:B------:R-:W-:Y:S02]  /*6010*/  F2FP.BF16.F32.PACK_AB R54, RZ, R54 ;  /* 0x00000036ff36723e */ /* 0x000fe400000010ff */
[----:B------:R-:W-:-:S05]  /*6020*/  F2FP.BF16.F32.PACK_AB R55, RZ, R55 ;  /* 0x00000037ff37723e */ /* 0x000fca00000010ff */
[----:B------:R-:W-:Y:S01]  /*6030*/  @P0 STG.E.U16 desc[UR38][R10.64+0x42], R73 ;  /* 0x000042490a000986 */ /* 0x000fe2000c101526 */
[----:B------:R-:W-:Y:S02]  /*6040*/  ISETP.GT.AND P0, PT, R3, 0x8, P2 ;  /* 0x000000080300780c */ /* 0x000fe40001704270 */
[----:B------:R-:W-:-:S11]  /*6050*/  ISETP.GT.AND P2, PT, R4, 0x38, PT ;  /* 0x000000380400780c */ /* 0x000fd60003f44270 */
[----:B------:R-:W-:Y:S01]  /*6060*/  @P0 STG.E.U16 desc[UR38][R8.64+0x40], R74 ;  /* 0x0000404a08000986 */ /* 0x000fe2000c101526 */
[----:B------:R-:W-:-:S13]  /*6070*/  ISETP.GT.AND P0, PT, R3, 0x8, P1 ;  /* 0x000000080300780c */ /* 0x000fda0000f04270 */
[----:B------:R-:W-:Y:S01]  /*6080*/  @P0 STG.E.U16 desc[UR38][R8.64+0x42], R75 ;  /* 0x0000424b08000986 */ /* 0x000fe2000c101526 */
[----:B------:R-:W-:-:S13]  /*6090*/  ISETP.GT.AND P0, PT, R3, RZ, P5 ;  /* 0x000000ff0300720c */ /* 0x000fda0002f04270 */
[----:B------:R-:W-:Y:S01]  /*60a0*/  @P0 STG.E.U16 desc[UR38][R10.64+0x50], R76 ;  /* 0x0000504c0a000986 */ /* 0x000fe2000c101526 */
[----:B------:R-:W-:-:S13]  /*60b0*/  ISETP.GT.AND P0, PT, R3, RZ, P4 ;  /* 0x000000ff0300720c */ /* 0x000fda0002704270 */
[----:B------:R-:W-:Y:S01]  /*60c0*/  @P0 STG.E.U16 desc[UR38][R10.64+0x52], R77 ;  /* 0x0000524d0a000986 */ /* 0x000fe2000c101526 */
[----:B------:R-:W-:-:S13]  /*60d0*/  ISETP.GT.AND P0, PT, R3, 0x8, P5 ;  /* 0x000000080300780c */ /* 0x000fda0002f04270 */
[----:B------:R-:W-:Y:S01]  /*60e0*/  @P0 STG.E.U16 desc[UR38][R8.64+0x50], R78 ;  /* 0x0000504e08000986 */ /* 0x000fe2000c101526 */
[----:B------:R-:W-:-:S13]  /*60f0*/  ISETP.GT.AND P0, PT, R3, 0x8, P4 ;  /* 0x000000080300780c */ /* 0x000fda0002704270 */
[----:B------:R-:W-:Y:S01]  /*6100*/  @P0 STG.E.U16 desc[UR38][R8.64+0x52], R79 ;  /* 0x0000524f08000986 */ /* 0x000fe2000c101526 */
[----:B------:R-:W-:-:S13]  /*6110*/  ISETP.GT.AND P0, PT, R3, RZ, P3 ;  /* 0x000000ff0300720c */ /* 0x000fda0001f04270 */
[----:B------:R-:W-:Y:S01]  /*6120*/  @P0 STG.E.U16 desc[UR38][R10.64+0x60], R80 ;  /* 0x000060500a000986 */ /* 0x000fe2000c101526 */
[----:B------:R-:W-:-:S04]  /*6130*/  ISETP.GT.AND P0, PT, R4, 0x31, PT ;  /* 0x000000310400780c */ /* 0x000fc80003f04270 */
[----:B------:R-:W-:-:S13]  /*6140*/  ISETP.GT.AND P1, PT, R3, RZ, P0 ;  /* 0x000000ff0300720c */ /* 0x000fda0000724270 */
[----:B------:R-:W-:Y:S01]  /*6150*/  @P1 STG.E.U16 desc[UR38][R10.64+0x62], R81 ;  /* 0x000062510a001986 */ /* 0x000fe2000c101526 */
[----:B------:R-:W-:-:S13]  /*6160*/  ISETP.GT.AND P1, PT, R3, 0x8, P3 ;  /* 0x000000080300780c */ /* 0x000fda0001f24270 */
[----:B------:R-:W-:Y:S01]  /*6170*/  @P1 STG.E.U16 desc[UR38][R8.64+0x60], R82 ;  /* 0x0000605208001986 */ /* 0x000fe2000c101526 */
[----:B------:R-:W-:-:S13]  /*6180*/  ISETP.GT.AND P1, PT, R3, 0x8, P0 ;  /* 0x000000080300780c */ /* 0x000fda0000724270 */
[----:B------:R-:W-:Y:S01]  /*6190*/  @P1 STG.E.U16 desc[UR38][R8.64+0x62], R83 ;  /* 0x0000625308001986 */ /* 0x000fe2000c101526 */
[----:B------:R-:W-:-:S05]  /*61a0*/  IADD3 R14, P1, R19, R8, RZ ;  /* 0x00000008130e7210 */ /* 0x000fca0007f3e0ff */
[----:B------:R-:W-:Y:S01]  /*61b0*/  IMAD.X R15, R13, 0x1, R9, P1 ;  /* 0x000000010d0f7824 */ /* 0x000fe200008e0609 */
[----:B------:R-:W-:-:S13]  /*61c0*/  ISETP.GT.AND P1, PT, R3, RZ, P2 ;  /* 0x000000ff0300720c */ /* 0x000fda0001724270 */
[----:B------:R-:W-:Y:S01]  /*61d0*/  @P1 STG.E.U16 desc[UR38][R10.64+0x70], R84 ;  /* 0x000070540a001986 */ /* 0x000fe2000c101526 */
[----:B------:R-:W-:-:S05]  /*61e0*/  IADD3 R20, P1, R19, R8, RZ ;  /* 0x0000000813147210 */ /* 0x000fca0007f3e0ff */
[----:B------:R-:W-:Y:S01]  /*61f0*/  IMAD.X R21, R13, 0x1, R9, P1 ;  /* 0x000000010d157824 */ /* 0x000fe200008e0609 */
[----:B------:R-:W-:-:S05]  /*6200*/  IADD3 R12, P1, R19, R10, RZ ;  /* 0x0000000a130c7210 */ /* 0x000fca0007f3e0ff */
[----:B------:R-:W-:Y:S01]  /*6210*/  IMAD.X R13, R13, 0x1, R11, P1 ;  /* 0x000000010d0d7824 */ /* 0x000fe200008e060b */
[----:B------:R-:W-:-:S04]  /*6220*/  ISETP.GT.AND P1, PT, R4, 0x39, PT ;  /* 0x000000390400780c */ /* 0x000fc80003f24270 */
[----:B------:R-:W-:-:S13]  /*6230*/  ISETP.GT.AND P5, PT, R3, RZ, P1 ;  /* 0x000000ff0300720c */ /* 0x000fda0000fa4270 */
[----:B------:R-:W-:Y:S01]  /*6240*/  @P5 STG.E.U16 desc[UR38][R10.64+0x72], R85 ;  /* 0x000072550a005986 */ /* 0x000fe2000c101526 */
[----:B------:R-:W-:-:S13]  /*6250*/  ISETP.GT.AND P5, PT, R3, 0x8, P2 ;  /* 0x000000080300780c */ /* 0x000fda00017a4270 */
[----:B------:R-:W-:Y:S01]  /*6260*/  @P5 STG.E.U16 desc[UR38][R8.64+0x70], R86 ;  /* 0x0000705608005986 */ /* 0x000fe2000c101526 */
[----:B------:R-:W-:-:S13]  /*6270*/  ISETP.GT.AND P5, PT, R3, 0x8, P1 ;  /* 0x000000080300780c */ /* 0x000fda0000fa4270 */
[----:B------:R0:W-:Y:S01]  /*6280*/  @P5 STG.E.U16 desc[UR38][R8.64+0x72], R87 ;  /* 0x0000725708005986 */ /* 0x0001e2000c101526 */
[C---:B------:R-:W-:Y:S02]  /*6290*/  ISETP.GT.AND P5, PT, R3.reuse, 0x80, P6 ;  /* 0x000000800300780c */ /* 0x040fe400037a4270 */
[----:B------:R-:W-:-:S11]  /*62a0*/  ISETP.GT.AND P6, PT, R3, 0x88, P6 ;  /* 0x000000880300780c */ /* 0x000fd600037c4270 */
[----:B------:R-:W-:Y:S01]  /*62b0*/  @P5 STG.E.U16 desc[UR38][R12.64], R24 ;  /* 0x000000180c005986 */ /* 0x000fe2000c101526 */
[----:B------:R-:W-:-:S04]  /*62c0*/  ISETP.GT.AND P5, PT, R4, 0x1, PT ;  /* 0x000000010400780c */ /* 0x000fc80003fa4270 */
[----:B------:R-:W-:-:S13]  /*62d0*/  ISETP.GT.AND P5, PT, R3, 0x80, P5 ;  /* 0x000000800300780c */ /* 0x000fda0002fa4270 */
[----:B0-----:R-:W-:Y:S02]  /*62e0*/  @P5 IMAD.MOV.U32 R8, RZ, RZ, R12 ;  /* 0x000000ffff085224 */ /* 0x001fe400078e000c */
[----:B------:R-:W-:-:S05]  /*62f0*/  @P5 IMAD.MOV.U32 R9, RZ, RZ, R13 ;  /* 0x000000ffff095224 */ /* 0x000fca00078e000d */
[----:B------:R0:W-:Y:S01]  /*6300*/  @P5 STG.E.U16 desc[UR38][R8.64+0x2], R25 ;  /* 0x0000021908005986 */ /* 0x0001e2000c101526 */
[----:B------:R-:W-:-:S03]  /*6310*/  ISETP.NE.AND P5, PT, R5, RZ, PT ;  /* 0x000000ff0500720c */ /* 0x000fc60003fa5270 */
[----:B------:R-:W-:Y:S01]  /*6320*/  @P6 STG.E.U16 desc[UR38][R14.64], R26 ;  /* 0x0000001a0e006986 */ /* 0x000fe2000c101526 */
[----:B------:R-:W-:-:S04]  /*6330*/  ISETP.GT.AND P6, PT, R4, 0x1, PT ;  /* 0x000000010400780c */ /* 0x000fc80003fc4270 */
[----:B------:R-:W-:-:S13]  /*6340*/  ISETP.GT.AND P6, PT, R3, 0x88, P6 ;  /* 0x000000880300780c */ /* 0x000fda00037c4270 */
[----:B------:R-:W-:Y:S01]  /*6350*/  @P6 STG.E.U16 desc[UR38][R20.64+0x2], R27 ;  /* 0x0000021b14006986 */ /* 0x000fe2000c101526 */
[----:B------:R-:W-:-:S04]  /*6360*/  ISETP.GT.AND P6, PT, R4, 0x8, PT ;  /* 0x000000080400780c */ /* 0x000fc80003fc4270 */
[----:B------:R-:W-:-:S13]  /*6370*/  ISETP.GT.AND P6, PT, R3, 0x80, P6 ;  /* 0x000000800300780c */ /* 0x000fda00037c4270 */
[----:B0-----:R-:W-:Y:S02]  /*6380*/  @P6 IMAD.MOV.U32 R8, RZ, RZ, R12 ;  /* 0x000000ffff086224 */ /* 0x001fe400078e000c */
[----:B------:R-:W-:-:S05]  /*6390*/  @P6 IMAD.MOV.U32 R9, RZ, RZ, R13 ;  /* 0x000000ffff096224 */ /* 0x000fca00078e000d */
[----:B------:R0:W-:Y:S01]  /*63a0*/  @P6 STG.E.U16 desc[UR38][R8.64+0x10], R28 ;  /* 0x0000101c08006986 */ /* 0x0001e2000c101526 */
[----:B------:R-:W-:-:S04]  /*63b0*/  ISETP.GT.AND P6, PT, R4, 0x9, PT ;  /* 0x000000090400780c */ /* 0x000fc80003fc4270 */
[----:B------:R-:W-:-:S13]  /*63c0*/  ISETP.GT.AND P6, PT, R3, 0x80, P6 ;  /* 0x000000800300780c */ /* 0x000fda00037c4270 */
[----:B0-----:R-:W-:Y:S02]  /*63d0*/  @P6 IMAD.MOV.U32 R8, RZ, RZ, R12 ;  /* 0x000000ffff086224 */ /* 0x001fe400078e000c */
[----:B------:R-:W-:-:S05]  /*63e0*/  @P6 IMAD.MOV.U32 R9, RZ, RZ, R13 ;  /* 0x000000ffff096224 */ /* 0x000fca00078e000d */
[----:B------:R0:W-:Y:S01]  /*63f0*/  @P6 STG.E.U16 desc[UR38][R8.64+0x12], R29 ;  /* 0x0000121d08006986 */ /* 0x0001e2000c101526 */
[----:B------:R-:W-:-:S04]  /*6400*/  ISETP.GT.AND P6, PT, R4, 0x8, PT ;  /* 0x000000080400780c */ /* 0x000fc80003fc4270 */
[----:B------:R-:W-:-:S13]  /*6410*/  ISETP.GT.AND P6, PT, R3, 0x88, P6 ;  /* 0x000000880300780c */ /* 0x000fda00037c4270 */
        /* <DEDUP_REMOVED lines=45> */
[----:B------:R-:W-:Y:S01]  /*66f0*/  @P6 STG.E.U16 desc[UR38][R8.64+0x42], R41 ;  /* 0x0000422908006986 */ /* 0x000fe2000c101526 */
[----:B------:R-:W-:-:S04]  /*6700*/  ISETP.GT.AND P6, PT, R4, 0x20, PT ;  /* 0x000000200400780c */ /* 0x000fc80003fc4270 */
[----:B------:R-:W-:-:S13]  /*6710*/  ISETP.GT.AND P6, PT, R3, 0x88, P6 ;  /* 0x000000880300780c */ /* 0x000fda00037c4270 */
[----:B------:R-:W-:Y:S01]  /*6720*/  @P6 STG.E.U16 desc[UR38][R6.64+0x40], R42 ;  /* 0x0000402a06006986 */ /* 0x000fe2000c101526 */
[----:B------:R-:W-:-:S04]  /*6730*/  ISETP.GT.AND P6, PT, R4, 0x21, PT ;  /* 0x000000210400780c */ /* 0x000fc80003fc4270 */
[----:B------:R-:W-:-:S13]  /*6740*/  ISETP.GT.AND P6, PT, R3, 0x88, P6 ;  /* 0x000000880300780c */ /* 0x000fda00037c4270 */
[----:B------:R-:W-:Y:S02]  /*6750*/  @P6 IMAD.MOV.U32 R4, RZ, RZ, R6 ;  /* 0x000000ffff046224 */ /* 0x000fe400078e0006 */
[----:B------:R-:W-:-:S05]  /*6760*/  @P6 IMAD.MOV.U32 R5, RZ, RZ, R7 ;  /* 0x000000ffff056224 */ /* 0x000fca00078e0007 */
[----:B------:R0:W-:Y:S01]  /*6770*/  @P6 STG.E.U16 desc[UR38][R4.64+0x42], R43 ;  /* 0x0000422b04006986 */ /* 0x0001e2000c101526 */
[C---:B------:R-:W-:Y:S02]  /*6780*/  ISETP.GT.AND P6, PT, R3.reuse, 0x80, P5 ;  /* 0x000000800300780c */ /* 0x040fe40002fc4270 */
[----:B------:R-:W-:-:S11]  /*6790*/  ISETP.GT.AND P5, PT, R3, 0x88, P5 ;  /* 0x000000880300780c */ /* 0x000fd60002fa4270 */
[----:B0-----:R-:W-:Y:S02]  /*67a0*/  @P6 IMAD.MOV.U32 R4, RZ, RZ, R12 ;  /* 0x000000ffff046224 */ /* 0x001fe400078e000c */
[----:B------:R-:W-:-:S05]  /*67b0*/  @P6 IMAD.MOV.U32 R5, RZ, RZ, R13 ;  /* 0x000000ffff056224 */ /* 0x000fca00078e000d */
[----:B------:R0:W-:Y:S01]  /*67c0*/  @P6 STG.E.U16 desc[UR38][R4.64+0x50], R44 ;  /* 0x0000502c04006986 */ /* 0x0001e2000c101526 */
[C---:B------:R-:W-:Y:S02]  /*67d0*/  ISETP.GT.AND P6, PT, R3.reuse, 0x80, P4 ;  /* 0x000000800300780c */ /* 0x040fe400027c4270 */
[----:B------:R-:W-:-:S11]  /*67e0*/  ISETP.GT.AND P4, PT, R3, 0x88, P4 ;  /* 0x000000880300780c */ /* 0x000fd60002784270 */
[----:B0-----:R-:W-:Y:S02]  /*67f0*/  @P6 IMAD.MOV.U32 R4, RZ, RZ, R12 ;  /* 0x000000ffff046224 */ /* 0x001fe400078e000c */
[----:B------:R-:W-:-:S05]  /*6800*/  @P6 IMAD.MOV.U32 R5, RZ, RZ, R13 ;  /* 0x000000ffff056224 */ /* 0x000fca00078e000d */
[----:B------:R0:W-:Y:S02]  /*6810*/  @P6 STG.E.U16 desc[UR38][R4.64+0x52], R45 ;  /* 0x0000522d04006986 */ /* 0x0001e4000c101526 */
[----:B0-----:R-:W-:Y:S02]  /*6820*/  @P5 IMAD.MOV.U32 R4, RZ, RZ, R6 ;  /* 0x000000ffff045224 */ /* 0x001fe400078e0006 */
[----:B------:R-:W-:-:S05]  /*6830*/  @P5 IMAD.MOV.U32 R5, RZ, RZ, R7 ;  /* 0x000000ffff055224 */ /* 0x000fca00078e0007 */
[----:B------:R0:W-:Y:S01]  /*6840*/  @P5 STG.E.U16 desc[UR38][R4.64+0x50], R46 ;  /* 0x0000502e04005986 */ /* 0x0001e2000c101526 */
[C---:B------:R-:W-:Y:S02]  /*6850*/  ISETP.GT.AND P5, PT, R3.reuse, 0x80, P3 ;  /* 0x000000800300780c */ /* 0x040fe40001fa4270 */
[----:B------:R-:W-:Y:S01]  /*6860*/  ISETP.GT.AND P3, PT, R3, 0x88, P3 ;  /* 0x000000880300780c */ /* 0x000fe20001f64270 */
        /* <DEDUP_REMOVED lines=17> */
[----:B------:R0:W-:Y:S02]  /*6980*/  @P3 STG.E.U16 desc[UR38][R4.64+0x60], R50 ;  /* 0x0000603204003986 */ /* 0x0001e4000c101526 */
[----:B0-----:R-:W-:Y:S02]  /*6990*/  @P0 IMAD.MOV.U32 R4, RZ, RZ, R6 ;  /* 0x000000ffff040224 */ /* 0x001fe400078e0006 */
[----:B------:R-:W-:-:S05]  /*69a0*/  @P0 IMAD.MOV.U32 R5, RZ, RZ, R7 ;  /* 0x000000ffff050224 */ /* 0x000fca00078e0007 */
[----:B------:R0:W-:Y:S02]  /*69b0*/  @P0 STG.E.U16 desc[UR38][R4.64+0x62], R51 ;  /* 0x0000623304000986 */ /* 0x0001e4000c101526 */
[----:B0-----:R-:W-:Y:S02]  /*69c0*/  @P5 IMAD.MOV.U32 R4, RZ, RZ, R12 ;  /* 0x000000ffff045224 */ /* 0x001fe400078e000c */
[----:B------:R-:W-:-:S05]  /*69d0*/  @P5 IMAD.MOV.U32 R5, RZ, RZ, R13 ;  /* 0x000000ffff055224 */ /* 0x000fca00078e000d */
[----:B------:R0:W-:Y:S04]  /*69e0*/  @P5 STG.E.U16 desc[UR38][R4.64+0x70], R52 ;  /* 0x0000703404005986 */ /* 0x0001e8000c101526 */
[----:B------:R1:W-:Y:S01]  /*69f0*/  @P4 STG.E.U16 desc[UR38][R12.64+0x72], R53 ;  /* 0x000072350c004986 */ /* 0x0003e2000c101526 */
[----:B0-----:R-:W-:Y:S02]  /*6a00*/  @P2 IMAD.MOV.U32 R4, RZ, RZ, R6 ;  /* 0x000000ffff042224 */ /* 0x001fe400078e0006 */
[----:B------:R-:W-:-:S05]  /*6a10*/  @P2 IMAD.MOV.U32 R5, RZ, RZ, R7 ;  /* 0x000000ffff052224 */ /* 0x000fca00078e0007 */
[----:B------:R1:W-:Y:S04]  /*6a20*/  @P2 STG.E.U16 desc[UR38][R4.64+0x70], R54 ;  /* 0x0000703604002986 */ /* 0x0003e8000c101526 */
[----:B------:R1:W-:Y:S02]  /*6a30*/  @P1 STG.E.U16 desc[UR38][R6.64+0x72], R55 ;  /* 0x0000723706001986 */ /* 0x0003e4000c101526 */
.L_x_152:
[----:B------:R-:W-:Y:S05]  /*6a40*/  BSYNC B0 ;  /* 0x0000000000007941 */ /* 0x000fea0003800000 */
.L_x_28:
[----:B------:R-:W-:Y:S01]  /*6a50*/  IADD3 R16, P0, R16, UR36, RZ ;  /* 0x0000002410107c10 */ /* 0x000fe2000ff1e0ff */
[----:B------:R-:W-:Y:S01]  /*6a60*/  ULDC.64 UR4, c[0x0][0x650] ;  /* 0x0001940000047ab9 */ /* 0x000fe20000000a00 */
[----:B------:R-:W-:Y:S01]  /*6a70*/  PRMT R3, RZ, 0x7610, R3 ;  /* 0x00007610ff037816 */ /* 0x000fe20000000003 */
[----:B------:R-:W-:Y:S01]  /*6a80*/  IMAD.MOV.U32 R100, RZ, RZ, -0x1 ;  /* 0xffffffffff647424 */ /* 0x000fe200078e00ff */
[----:B------:R-:W-:Y:S01]  /*6a90*/  IADD3.X R17, R17, UR42, RZ, P0, !PT ;  /* 0x0000002a11117c10 */ /* 0x000fe200087fe4ff */
[----:B------:R-:W-:Y:S01]  /*6aa0*/  IMAD.MOV.U32 R19, RZ, RZ, -0x1 ;  /* 0xffffffffff137424 */ /* 0x000fe200078e00ff */
[----:B------:R-:W-:-:S04]  /*6ab0*/  ISETP.GE.U32.AND P0, PT, R16, UR4, PT ;  /* 0x0000000410007c0c */ /* 0x000fc8000bf06070 */
[----:B------:R-:W-:-:S13]  /*6ac0*/  ISETP.GE.U32.AND.EX P0, PT, R17, UR5, PT, P0 ;  /* 0x0000000511007c0c */ /* 0x000fda000bf06100 */
[----:B------:R-:W-:Y:S05]  /*6ad0*/  @P0 BRA `(.L_x_153) ;  /* 0x0000000400500947 */ /* 0x000fea0003800000 */
[----:B0-----:R-:W0:Y:S01]  /*6ae0*/  LDC.64 R10, c[0x0][0x628] ;  /* 0x00018a00ff0a7b82 */ /* 0x001e220000000a00 */
[----:B-1----:R-:W1:Y:S01]  /*6af0*/  S2R R12, SR_CTAID.X ;  /* 0x00000000000c7919 */ /* 0x002e620000002500 */
[----:B----4-:R-:W-:Y:S02]  /*6b00*/  IMAD.MOV.U32 R8, RZ, RZ, R16 ;  /* 0x000000ffff087224 */ /* 0x010fe400078e0010 */
[----:B------:R-:W-:Y:S01]  /*6b10*/  IMAD.MOV.U32 R9, RZ, RZ, R17 ;  /* 0x000000ffff097224 */ /* 0x000fe200078e0011 */
[----:B------:R-:W4:Y:S03]  /*6b20*/  S2R R20, SR_CTAID.Y ;  /* 0x0000000000147919 */ /* 0x000f260000002600 */
[----:B------:R-:W1:Y:S08]  /*6b30*/  LDC R0, c[0x0][0x630] ;  /* 0x00018c00ff007b82 */ /* 0x000e700000000800 */
[----:B------:R-:W1:Y:S01]  /*6b40*/  LDC.64 R14, c[0x0][0x620] ;  /* 0x00018800ff0e7b82 */ /* 0x000e620000000a00 */
[----:B0-----:R-:W-:-:S04]  /*6b50*/  ISETP.NE.U32.AND P0, PT, R10, RZ, PT ;  /* 0x000000ff0a00720c */ /* 0x001fc80003f05070 */
[----:B------:R-:W-:-:S13]  /*6b60*/  ISETP.NE.AND.EX P0, PT, R11, RZ, PT, P0 ;  /* 0x000000ff0b00720c */ /* 0x000fda0003f05300 */
[----:B-1--4-:R-:W-:Y:S05]  /*6b70*/  @!P0 BRA `(.L_x_154) ;  /* 0x0000000000288947 */ /* 0x012fea0003800000 */
        /* <DEDUP_REMOVED lines=10> */
.L_x_154:
[-CC-:B------:R-:W-:Y:S01]  /*6c20*/  SHF.R.U64 R19, R8, R0.reuse, R9.reuse ;  /* 0x0000000008137219 */ /* 0x180fe20000001209 */
[----:B------:R-:W0:Y:S01]  /*6c30*/  LDC.64 R26, c[0x0][0x640] ;  /* 0x00019000ff1a7b82 */ /* 0x000e220000000a00 */
[----:B------:R-:W-:Y:S01]  /*6c40*/  SHF.R.U32.HI R0, RZ, R0, R9 ;  /* 0x00000000ff007219 */ /* 0x000fe20000011609 */
[----:B------:R-:W-:Y:S01]  /*6c50*/  ULDC UR4, c[0x0][0x150] ;  /* 0x0000540000047ab9 */ /* 0x000fe20000000800 */
[----:B------:R-:W-:Y:S02]  /*6c60*/  IADD3 R3, P0, RZ, -R19, RZ ;  /* 0x80000013ff037210 */ /* 0x000fe40007f1e0ff */
[----:B------:R-:W-:-:S03]  /*6c70*/  I2FP.F32.U32 R7, R12 ;  /* 0x0000000c00077245 */ /* 0x000fc60000201000 */
[----:B------:R-:W1:Y:S01]  /*6c80*/  LDC R6, c[0x0][0x618] ;  /* 0x00018600ff067b82 */ /* 0x000e620000000800 */
[----:B------:R-:W-:Y:S02]  /*6c90*/  IMAD.X R5, RZ, RZ, ~R0, P0 ;  /* 0x000000ffff057224 */ /* 0x000fe400000e0e00 */
[----:B------:R-:W-:Y:S01]  /*6ca0*/  FMUL R7, R7, UR4 ;  /* 0x0000000407077c20 */ /* 0x000fe20008400000 */
[----:B------:R-:W-:Y:S01]  /*6cb0*/  ULDC UR4, c[0x0][0x154] ;  /* 0x0000550000047ab9 */ /* 0x000fe20000000800 */
[-C--:B------:R-:W-:Y:S02]  /*6cc0*/  IMAD R0, R5, R14.reuse, RZ ;  /* 0x0000000e05007224 */ /* 0x080fe400078e02ff */
[C---:B------:R-:W-:Y:S01]  /*6cd0*/  IMAD.WIDE.U32 R4, R3.reuse, R14, R16 ;  /* 0x0000000e03047225 */ /* 0x040fe200078e0010 */
[----:B------:R-:W4:Y:S01]  /*6ce0*/  LDC R8, c[0x0][0x608] ;  /* 0x00018200ff087b82 */ /* 0x000f220000000800 */
[----:B------:R-:W2:Y:S02]  /*6cf0*/  F2I.U32.TRUNC.NTZ R7, R7 ;  /* 0x0000000700077305 */ /* 0x000ea4000020f000 */
[----:B------:R-:W-:Y:S01]  /*6d00*/  IMAD R3, R3, R15, R0 ;  /* 0x0000000f03037224 */ /* 0x000fe200078e0200 */
[----:B------:R-:W-:-:S03]  /*6d10*/  I2FP.F32.U32 R0, R20 ;  /* 0x0000001400007245 */ /* 0x000fc60000201000 */
[----:B------:R-:W-:Y:S01]  /*6d20*/  IMAD.IADD R3, R5, 0x1, R3 ;  /* 0x0000000105037824 */ /* 0x000fe200078e0203 */
[----:B------:R-:W3:Y:S01]  /*6d30*/  LDC R11, c[0x0][0x658] ;  /* 0x00019600ff0b7b82 */ /* 0x000ee20000000800 */
[----:B0-----:R-:W-:-:S04]  /*6d40*/  ISETP.NE.U32.AND P0, PT, R26, RZ, PT ;  /* 0x000000ff1a00720c */ /* 0x001fc80003f05070 */
[----:B------:R-:W-:-:S03]  /*6d50*/  ISETP.NE.AND.EX P0, PT, R27, RZ, PT, P0 ;  /* 0x000000ff1b00720c */ /* 0x000fc60003f05300 */
[----:B------:R-:W0:Y:S01]  /*6d60*/  LDC R9, c[0x0][0x144] ;  /* 0x00005100ff097b82 */ /* 0x000e220000000800 */
[-C--:B-1----:R-:W-:Y:S01]  /*6d70*/  SHF.R.U64 R10, R4, R6.reuse, R3 ;  /* 0x00000006040a7219 */ /* 0x082fe20000001203 */
[----:B--2---:R-:W-:Y:S01]  /*6d80*/  IMAD.MOV R7, RZ, RZ, -R7 ;  /* 0x000000ffff077224 */ /* 0x004fe200078e0a07 */
[----:B------:R-:W-:Y:S01]  /*6d90*/  SHF.R.U32.HI R3, RZ, R6, R3 ;  /* 0x00000006ff037219 */ /* 0x000fe20000011603 */
[----:B------:R-:W-:-:S04]  /*6da0*/  FMUL R6, R0, UR4 ;  /* 0x0000000400067c20 */ /* 0x000fc80008400000 */
[----:B------:R-:W1:Y:S01]  /*6db0*/  LDC R21, c[0x0][0x148] ;  /* 0x00005200ff157b82 */ /* 0x000e620000000800 */
[----:B------:R2:W0:Y:S01]  /*6dc0*/  F2I.U32.TRUNC.NTZ R14, R6 ;  /* 0x00000006000e7305 */ /* 0x000422000020f000 */
[-CC-:B----4-:R-:W-:Y:S02]  /*6dd0*/  SHF.R.U64 R13, R10, R8.reuse, R3.reuse ;  /* 0x000000080a0d7219 */ /* 0x190fe40000001203 */
[----:B------:R-:W-:-:S04]  /*6de0*/  SHF.R.U32.HI R0, RZ, R8, R3 ;  /* 0x00000008ff007219 */ /* 0x000fc80000011603 */
[----:B------:R-:W4:Y:S01]  /*6df0*/  LDC R24, c[0x0][0x600] ;  /* 0x00018000ff187b82 */ /* 0x000f220000000800 */
[-CC-:B---3--:R-:W-:Y:S02]  /*6e00*/  SHF.R.U64 R15, R13, R11.reuse, R0.reuse ;  /* 0x0000000b0d0f7219 */ /* 0x188fe40000001200 */
[----:B------:R-:W-:-:S03]  /*6e10*/  SHF.R.U32.HI R5, RZ, R11, R0 ;  /* 0x0000000bff057219 */ /* 0x000fc60000011600 */
[----:B------:R-:W-:Y:S02]  /*6e20*/  IMAD.MOV.U32 R4, RZ, RZ, R15 ;  /* 0x000000ffff047224 */ /* 0x000fe400078e000f */
[----:B------:R-:W3:Y:S01]  /*6e30*/  LDC R28, c[0x0][0x648] ;  /* 0x00019200ff1c7b82 */ /* 0x000ee20000000800 */
[----:B0-----:R-:W-:-:S07]  /*6e40*/  IMAD R25, R9, R7, R12 ;  /* 0x0000000709197224 */ /* 0x001fce00078e020c */
[----:B------:R-:W0:Y:S08]  /*6e50*/  LDC R29, c[0x0][0x638] ;  /* 0x00018e00ff1d7b82 */ /* 0x000e300000000800 */
[----:B------:R-:W0:Y:S01]  /*6e60*/  LDC R30, c[0x0][0x610] ;  /* 0x00018400ff1e7b82 */ /* 0x000e220000000800 */
[----:B-12-4-:R-:W-:Y:S05]  /*6e70*/  @!P0 BRA `(.L_x_155) ;  /* 0x0000000000288947 */ /* 0x016fea0003800000 */
        /* <DEDUP_REMOVED lines=10> */
.L_x_155:
[----:B------:R-:W-:Y:S01]  /*6f20*/  ISETP.NE.AND P0, PT, R2, 0x1, PT ;  /* 0x000000010200780c */ /* 0x000fe20003f05270 */
[----:B------:R-:W-:Y:S01]  /*6f30*/  IMAD.MOV R14, RZ, RZ, -R14 ;  /* 0x000000ffff0e7224 */ /* 0x000fe200078e0a0e */
[----:B---3--:R-:W-:Y:S01]  /*6f40*/  SHF.R.U64 R3, R4, R28, R5 ;  /* 0x0000001c04037219 */ /* 0x008fe20000001205 */
[----:B------:R-:W-:Y:S01]  /*6f50*/  VIADD R5, R24, 0xffffffff ;  /* 0xffffffff18057836 */ /* 0x000fe20000000000 */
[----:B------:R-:W-:-:S03]  /*6f60*/  LOP3.LUT R0, R13, R98, RZ, 0xc0, !PT ;  /* 0x000000620d007212 */ /* 0x000fc600078ec0ff */
[----:B------:R-:W-:Y:S01]  /*6f70*/  IMAD.MOV R4, RZ, RZ, -R3 ;  /* 0x000000ffff047224 */ /* 0x000fe200078e0a03 */
[----:B------:R-:W-:Y:S01]  /*6f80*/  LOP3.LUT R10, R10, R5, RZ, 0xc0, !PT ;  /* 0x000000050a0a7212 */ /* 0x000fe200078ec0ff */
[----:B------:R-:W-:Y:S02]  /*6f90*/  IMAD R0, R91, R3, R0 ;  /* 0x000000035b007224 */ /* 0x000fe400078e0200 */
[----:B0-----:R-:W-:Y:S02]  /*6fa0*/  IMAD R3, R4, R29, R15 ;  /* 0x0000001d04037224 */ /* 0x001fe400078e020f */
[----:B------:R-:W-:Y:S02]  /*6fb0*/  @P0 IMAD R25, R21, R14, R20 ;  /* 0x0000000e15190224 */ /* 0x000fe400078e0214 */
[----:B------:R-:W-:Y:S02]  /*6fc0*/  IMAD R5, R3, R24, R10 ;  /* 0x0000001803057224 */ /* 0x000fe400078e020a */
[----:B------:R-:W-:-:S02]  /*6fd0*/  IMAD R0, R0, R30, R25 ;  /* 0x0000001e00007224 */ /* 0x000fc400078e0219 */
[----:B------:R-:W-:-:S03]  /*6fe0*/  IMAD.MOV.U32 R4, RZ, RZ, 0x1 ;  /* 0x00000001ff047424 */ /* 0x000fc600078e00ff */
[----:B------:R-:W-:Y:S02]  /*6ff0*/  SEL R100, R5, R0, !P0 ;  /* 0x0000000005647207 */ /* 0x000fe40004000000 */
[----:B------:R-:W-:Y:S02]  /*7000*/  PRMT R3, R4, 0x7610, R3 ;  /* 0x0000761004037816 */ /* 0x000fe40000000003 */
[----:B------:R-:W-:-:S07]  /*7010*/  SEL R0, R0, R5, !P0 ;  /* 0x0000000500007207 */ /* 0x000fce0004000000 */
.L_x_153:
[----:B------:R-:W-:Y:S01]  /*7020*/  LOP3.LUT P0, RZ, R3, 0xff, RZ, 0xc0, !PT ;  /* 0x000000ff03ff7812 */ /* 0x000fe2000780c0ff */
[----:B------:R-:W-:-:S12]  /*7030*/  IMAD.MOV.U32 R107, RZ, RZ, R0 ;  /* 0x000000ffff6b7224 */ /* 0x000fd800078e0000 */
[----:B------:R-:W-:Y:S05]  /*7040*/  @P0 BRA `(.L_x_156) ;  /* 0xffffffa000640947 */ /* 0x000fea000383ffff */
[----:B------:R-:W-:Y:S05]  /*7050*/  EXIT ;  /* 0x000000000000794d */ /* 0x000fea0003800000 */
.L_x_3:
        /* <DEDUP_REMOVED lines=26> */
.L_x_158:
[--C-:B------:R-:W-:Y:S01]  /*7200*/  SHF.R.U64 R14, R12, R20, R13.reuse ;  /* 0x000000140c0e7219 */ /* 0x100fe2000000120d */
[----:B------:R-:W0:Y:S01]  /*7210*/  LDC R24, c[0x0][0x618] ;  /* 0x00018600ff187b82 */ /* 0x000e220000000800 */
[----:B------:R-:W-:Y:S01]  /*7220*/  I2FP.F32.U32 R8, R6 ;  /* 0x0000000600087245 */ /* 0x000fe20000201000 */
[----:B------:R-:W-:Y:S01]  /*7230*/  ULDC UR4, c[0x0][0x150] ;  /* 0x0000540000047ab9 */ /* 0x000fe20000000800 */
[----:B------:R-:W-:Y:S02]  /*7240*/  SHF.R.U32.HI R7, RZ, R20, R13 ;  /* 0x00000014ff077219 */ /* 0x000fe4000001160d */
[----:B------:R-:W-:Y:S01]  /*7250*/  IADD3 R11, P0, RZ, -R14, RZ ;  /* 0x8000000eff0b7210 */ /* 0x000fe20007f1e0ff */
[----:B------:R-:W-:Y:S01]  /*7260*/  FMUL R13, R8, UR4 ;  /* 0x00000004080d7c20 */ /* 0x000fe20008400000 */
[----:B------:R-:W-:Y:S01]  /*7270*/  ULDC UR4, c[0x0][0x154] ;  /* 0x0000550000047ab9 */ /* 0x000fe20000000800 */
[----:B------:R-:W1:Y:S02]  /*7280*/  LDC.64 R26, c[0x0][0x640] ;  /* 0x00019000ff1a7b82 */ /* 0x000e640000000a00 */
[----:B------:R-:W-:-:S02]  /*7290*/  IMAD.X R7, RZ, RZ, ~R7, P0 ;  /* 0x000000ffff077224 */ /* 0x000fc400000e0e07 */
[----:B------:R-:W2:Y:S01]  /*72a0*/  F2I.U32.TRUNC.NTZ R13, R13 ;  /* 0x0000000d000d7305 */ /* 0x000ea2000020f000 */
[----:B------:R-:W-:-:S03]  /*72b0*/  IMAD.WIDE.U32 R8, R11, R22, R16 ;  /* 0x000000160b087225 */ /* 0x000fc600078e0010 */
[----:B------:R-:W3:Y:S01]  /*72c0*/  LDC R15, c[0x0][0x144] ;  /* 0x00005100ff0f7b82 */ /* 0x000ee20000000800 */
[----:B------:R-:W-:-:S04]  /*72d0*/  IMAD R10, R7, R22, RZ ;  /* 0x00000016070a7224 */ /* 0x000fc800078e02ff */
[----:B------:R-:W-:Y:S02]  /*72e0*/  IMAD R7, R11, R23, R10 ;  /* 0x000000170b077224 */ /* 0x000fe400078e020a */
[----:B------:R-:W-:Y:S01]  /*72f0*/  IMAD.MOV.U32 R10, RZ, RZ, -0x1 ;  /* 0xffffffffff0a7424 */ /* 0x000fe200078e00ff */
[----:B------:R-:W4:Y:S01]  /*7300*/  LDC R20, c[0x0][0x608] ;  /* 0x00018200ff147b82 */ /* 0x000f220000000800 */
[----:B------:R-:W-:Y:S01]  /*7310*/  IMAD.IADD R7, R9, 0x1, R7 ;  /* 0x0000000109077824 */ /* 0x000fe200078e0207 */
[----:B------:R-:W-:-:S04]  /*7320*/  I2FP.F32.U32 R9, R3 ;  /* 0x0000000300097245 */ /* 0x000fc80000201000 */
[-C--:B0-----:R-:W-:Y:S01]  /*7330*/  SHF.R.U64 R12, R8, R24.reuse, R7 ;  /* 0x00000018080c7219 */ /* 0x081fe20000001207 */
[----:B--2---:R-:W-:Y:S01]  /*7340*/  IMAD.MOV R8, RZ, RZ, -R13 ;  /* 0x000000ffff087224 */ /* 0x004fe200078e0a0d */
[----:B------:R-:W0:Y:S01]  /*7350*/  LDC R11, c[0x0][0x658] ;  /* 0x00019600ff0b7b82 */ /* 0x000e220000000800 */
[----:B-1----:R-:W-:Y:S01]  /*7360*/  ISETP.NE.U32.AND P0, PT, R26, RZ, PT ;  /* 0x000000ff1a00720c */ /* 0x002fe20003f05070 */
[----:B------:R-:W-:Y:S01]  /*7370*/  FMUL R9, R9, UR4 ;  /* 0x0000000409097c20 */ /* 0x000fe20008400000 */
[----:B------:R-:W-:Y:S02]  /*7380*/  SHF.R.U32.HI R7, RZ, R24, R7 ;  /* 0x00000018ff077219 */ /* 0x000fe40000011607 */
[----:B------:R-:W-:-:S03]  /*7390*/  ISETP.NE.AND.EX P0, PT, R27, RZ, PT, P0 ;  /* 0x000000ff1b00720c */ /* 0x000fc60003f05300 */
[----:B------:R-:W1:Y:S01]  /*73a0*/  LDC R22, c[0x0][0x148] ;  /* 0x00005200ff167b82 */ /* 0x000e620000000800 */
[----:B---3--:R-:W-:Y:S02]  /*73b0*/  IMAD R23, R15, R8, R6 ;  /* 0x000000080f177224 */ /* 0x008fe400078e0206 */
[----:B------:R-:W-:-:S05]  /*73c0*/  IMAD.MOV.U32 R8, RZ, RZ, 0x1 ;  /* 0x00000001ff087424 */ /* 0x000fca00078e00ff */
[----:B------:R-:W2:Y:S01]  /*73d0*/  LDC R21, c[0x0][0x600] ;  /* 0x00018000ff157b82 */ /* 0x000ea20000000800 */
[-CC-:B----4-:R-:W-:Y:S02]  /*73e0*/  SHF.R.U64 R15, R12, R20.reuse, R7.reuse ;  /* 0x000000140c0f7219 */ /* 0x190fe40000001207 */
[----:B------:R-:W-:Y:S02]  /*73f0*/  SHF.R.U32.HI R6, RZ, R20, R7 ;  /* 0x00000014ff067219 */ /* 0x000fe40000011607 */
[----:B------:R3:W4:Y:S03]  /*7400*/  F2I.U32.TRUNC.NTZ R20, R9 ;  /* 0x0000000900147305 */ /* 0x000726000020f000 */
[----:B------:R-:W1:Y:S01]  /*7410*/  LDC R25, c[0x0][0x648] ;  /* 0x00019200ff197b82 */ /* 0x000e620000000800 */
[-C--:B0-----:R-:W-:Y:S02]  /*7420*/  SHF.R.U64 R19, R15, R11.reuse, R6 ;  /* 0x0000000b0f137219 */ /* 0x081fe40000001206 */
[----:B------:R-:W-:-:S02]  /*7430*/  SHF.L.U32 R10, R10, R11, RZ ;  /* 0x0000000b0a0a7219 */ /* 0x000fc400000006ff */
[-C--:B------:R-:W-:Y:S01]  /*7440*/  SHF.R.U32.HI R7, RZ, R11.reuse, R6 ;  /* 0x0000000bff077219 */ /* 0x080fe20000011606 */
[----:B------:R-:W-:Y:S01]  /*7450*/  IMAD.MOV.U32 R6, RZ, RZ, R19 ;  /* 0x000000ffff067224 */ /* 0x000fe200078e0013 */
[----:B------:R-:W-:Y:S01]  /*7460*/  SHF.L.U32 R24, R8, R11, RZ ;  /* 0x0000000b08187219 */ /* 0x000fe200000006ff */
[----:B------:R-:W0:Y:S01]  /*7470*/  LDC R28, c[0x0][0x638] ;  /* 0x00018e00ff1c7b82 */ /* 0x000e220000000800 */
[----:B------:R-:W-:-:S07]  /*7480*/  LOP3.LUT R30, RZ, R10, RZ, 0x33, !PT ;  /* 0x0000000aff1e7212 */ /* 0x000fce00078e33ff */
[----:B------:R-:W0:Y:S01]  /*7490*/  LDC R29, c[0x0][0x610] ;  /* 0x00018400ff1d7b82 */ /* 0x000e220000000800 */
[----:B---34-:R-:W-:Y:S05]  /*74a0*/  @!P0 BRA `(.L_x_159) ;  /* 0x0000000000288947 */ /* 0x018fea0003800000 */
[----:B------:R-:W3:Y:S02]  /*74b0*/  LDC R6, c[0x0][0x64c] ;  /* 0x00019300ff067b82 */ /* 0x000ee40000000800 */
[----:B---3--:R-:W-:-:S05]  /*74c0*/  IADD3 R11, P0, R19, R6, RZ ;  /* 0x00000006130b7210 */ /* 0x008fca0007f1e0ff */
        /* <DEDUP_REMOVED lines=8> */
.L_x_159:
[----:B------:R-:W-:Y:S01]  /*7550*/  ISETP.NE.AND P0, PT, R2, 0x1, PT ;  /* 0x000000010200780c */ /* 0x000fe20003f05270 */
[----:B--2---:R-:W-:Y:S01]  /*7560*/  VIADD R9, R21, 0xffffffff ;  /* 0xffffffff15097836 */ /* 0x004fe20000000000 */
[----:B-1----:R-:W-:Y:S01]  /*7570*/  SHF.R.U64 R7, R6, R25, R7 ;  /* 0x0000001906077219 */ /* 0x002fe20000001207 */
[----:B------:R-:W-:Y:S01]  /*7580*/  IMAD.MOV R20, RZ, RZ, -R20 ;  /* 0x000000ffff147224 */ /* 0x000fe200078e0a14 */
[----:B------:R-:W-:Y:S02]  /*7590*/  LOP3.LUT R6, R15, R30, RZ, 0xc0, !PT ;  /* 0x0000001e0f067212 */ /* 0x000fe400078ec0ff */
[----:B------:R-:W-:Y:S01]  /*75a0*/  LOP3.LUT R12, R12, R9, RZ, 0xc0, !PT ;  /* 0x000000090c0c7212 */ /* 0x000fe200078ec0ff */
[----:B------:R-:W-:Y:S02]  /*75b0*/  IMAD.MOV R8, RZ, RZ, -R7 ;  /* 0x000000ffff087224 */ /* 0x000fe400078e0a07 */
[----:B------:R-:W-:Y:S02]  /*75c0*/  IMAD R6, R24, R7, R6 ;  /* 0x0000000718067224 */ /* 0x000fe400078e0206 */
[----:B------:R-:W-:-:S02]  /*75d0*/  IMAD.MOV.U32 R9, RZ, RZ, 0x1 ;  /* 0x00000001ff097424 */ /* 0x000fc400078e00ff */
[----:B------:R-:W-:Y:S02]  /*75e0*/  @P0 IMAD R23, R22, R20, R3 ;  /* 0x0000001416170224 */ /* 0x000fe400078e0203 */
[----:B0-----:R-:W-:Y:S02]  /*75f0*/  IMAD R3, R8, R28, R19 ;  /* 0x0000001c08037224 */ /* 0x001fe400078e0213 */
[----:B------:R-:W-:Y:S02]  /*7600*/  IMAD R13, R6, R29, R23 ;  /* 0x0000001d060d7224 */ /* 0x000fe400078e0217 */
[----:B------:R-:W-:Y:S02]  /*7610*/  IMAD R6, R3, R21, R12 ;  /* 0x0000001503067224 */ /* 0x000fe400078e020c */
[----:B------:R-:W-:-:S03]  /*7620*/  IMAD.MOV.U32 R8, RZ, RZ, R14 ;  /* 0x000000ffff087224 */ /* 0x000fc600078e000e */
[----:B------:R-:W-:Y:S02]  /*7630*/  SEL R20, R6, R13, !P0 ;  /* 0x0000000d06147207 */ /* 0x000fe40004000000 */
[----:B------:R-:W-:-:S07]  /*7640*/  SEL R13, R13, R6, !P0 ;  /* 0x000000060d0d7207 */ /* 0x000fce0004000000 */
.L_x_157:
[----:B------:R-:W-:-:S08]  /*7650*/  NOP ;  /* 0x0000000000007918 */ /* 0x000fd00000000000 */
[----:B------:R-:W0:-:S00]  /*7660*/  USETMAXREG.DEALLOC.CTAPOOL 0x28 ;  /* 0x00000028000079c8 */ /* 0x000e0000080e0500 */
[----:B0-----:R-:W-:-:S13]  /*7670*/  ISETP.NE.AND P0, PT, R0, RZ, PT ;  /* 0x000000ff0000720c */ /* 0x001fda0003f05270 */
[----:B------:R-:W-:Y:S05]  /*7680*/  @P0 EXIT ;  /* 0x000000000000094d */ /* 0x000fea0003800000 */
[----:B------:R-:W-:Y:S01]  /*7690*/  LOP3.LUT P0, RZ, R9, 0xff, RZ, 0xc0, !PT ;  /* 0x000000ff09ff7812 */ /* 0x000fe2000780c0ff */
[----:B------:R-:W-:Y:S02]  /*76a0*/  IMAD.MOV.U32 R0, RZ, RZ, 0x1 ;  /* 0x00000001ff007424 */ /* 0x000fe400078e00ff */
[----:B------:R-:W-:-:S10]  /*76b0*/  IMAD.MOV.U32 R3, RZ, RZ, RZ ;  /* 0x000000ffff037224 */ /* 0x000fd400078e00ff */
[----:B------:R-:W-:Y:S05]  /*76c0*/  @!P0 BRA `(.L_x_160) ;  /* 0x0000000c001c8947 */ /* 0x000fea0003800000 */
[----:B------:R-:W0:Y:S01]  /*76d0*/  LDC R0, c[0x0][0x28c] ;  /* 0x0000a300ff007b82 */ /* 0x000e220000000800 */
[----:B------:R-:W-:Y:S01]  /*76e0*/  LOP3.LUT P0, RZ, R4, 0x1f, RZ, 0xc0, !PT ;  /* 0x0000001f04ff7812 */ /* 0x000fe2000780c0ff */
[----:B------:R-:W-:Y:S01]  /*76f0*/  ULDC UR5, c[0x0][0x658] ;  /* 0x0001960000057ab9 */ /* 0x000fe20000000800 */
[----:B------:R-:W-:Y:S01]  /*7700*/  UMOV UR6, 0xffffffff ;  /* 0xffffffff00067882 */ /* 0x000fe20000000000 */
[----:B------:R-:W-:Y:S01]  /*7710*/  BSSY B0, `(.L_x_160) ;  /* 0x00000c2000007945 */ /* 0x000fe20003800000 */
[----:B------:R-:W-:Y:S01]  /*7720*/  USHF.L.U32 UR6, UR6, UR5, URZ ;  /* 0x0000000506067299 */ /* 0x000fe2000800063f */
[C---:B------:R-:W-:Y:S01]  /*7730*/  ISETP.NE.AND P2, PT, R5.reuse, RZ, PT ;  /* 0x000000ff0500720c */ /* 0x040fe20003f45270 */
[----:B------:R-:W-:Y:S01]  /*7740*/  IMAD.MOV.U32 R11, RZ, RZ, 0x1 ;  /* 0x00000001ff0b7424 */ /* 0x000fe200078e00ff */
[----:B------:R-:W-:Y:S01]  /*7750*/  ISETP.NE.OR P0, PT, R5, RZ, !P0 ;  /* 0x000000ff0500720c */ /* 0x000fe20004705670 */
[----:B------:R-:W-:Y:S01]  /*7760*/  ULDC UR4, c[0x0][0x600] ;  /* 0x0001800000047ab9 */ /* 0x000fe20000000800 */
[----:B------:R-:W-:Y:S01]  /*7770*/  LOP3.LUT R19, R18, 0x2, RZ, 0xfc, !PT ;  /* 0x0000000212137812 */ /* 0x000fe200078efcff */
[----:B------:R-:W-:Y:S01]  /*7780*/  UMOV UR7, 0x1 ;  /* 0x0000000100077882 */ /* 0x000fe20000000000 */
[----:B------:R-:W-:-:S02]  /*7790*/  UIADD3 UR15, UR4, -0x1, URZ ;  /* 0xffffffff040f7890 */ /* 0x000fc4000fffe03f */
[----:B------:R-:W-:Y:S02]  /*77a0*/  USHF.L.U32 UR17, UR7, UR5, URZ ;  /* 0x0000000507117299 */ /* 0x000fe4000800063f */
[----:B------:R-:W-:Y:S01]  /*77b0*/  ULOP3.LUT UR16, URZ, UR6, URZ, 0x33, !UPT ;  /* 0x000000063f107292 */ /* 0x000fe2000f8e333f */
[----:B------:R-:W-:Y:S01]  /*77c0*/  ULDC.64 UR20, c[0x0][0x198] ;  /* 0x0000660000147ab9 */ /* 0x000fe20000000a00 */
[----:B0-----:R-:W-:-:S05]  /*77d0*/  VIADD R0, R0, 0x1f ;  /* 0x0000001f00007836 */ /* 0x001fca0000000000 */
[----:B------:R-:W-:-:S04]  /*77e0*/  SHF.R.S32.HI R3, RZ, 0x1f, R0 ;  /* 0x0000001fff037819 */ /* 0x000fc80000011400 */
[----:B------:R-:W-:Y:S01]  /*77f0*/  LEA.HI R3, R3, R0, RZ, 0x5 ;  /* 0x0000000003037211 */ /* 0x000fe200078f28ff */
[----:B------:R-:W-:-:S03]  /*7800*/  IMAD.MOV.U32 R0, RZ, RZ, 0x1 ;  /* 0x00000001ff007424 */ /* 0x000fc600078e00ff */
[----:B------:R-:W-:Y:S01]  /*7810*/  SHF.R.S32.HI R12, RZ, 0x5, R3 ;  /* 0x00000005ff0c7819 */ /* 0x000fe20000011403 */
[----:B------:R-:W-:-:S04]  /*7820*/  IMAD.MOV.U32 R3, RZ, RZ, RZ ;  /* 0x000000ffff037224 */ /* 0x000fc800078e00ff */
[----:B------:R-:W-:-:S07]  /*7830*/  VIADD R10, R12, 0x1 ;  /* 0x000000010c0a7836 */ /* 0x000fce0000000000 */
.L_x_172:
[----:B------:R-:W-:-:S03]  /*7840*/  UMOV UR4, 0xffffffff ;  /* 0xffffffff00047882 */ /* 0x000fc60000000000 */
[----:B------:R-:W-:Y:S05]  /*7850*/  BRA.DIV UR4, `(.L_x_161) ;  /* 0x0000000e04a47947 */ /* 0x000fea000b800000 */
[----:B------:R-:W-:-:S13]  /*7860*/  ELECT P6, URZ, PT ;  /* 0x00000000003f782f */ /* 0x000fda00038c0000 */
.L_x_183:
[----:B------:R-:W0:Y:S01]  /*7870*/  LDC R4, c[0x0][0x28c] ;  /* 0x0000a300ff047b82 */ /* 0x000e220000000800 */
[----:B------:R-:W-:Y:S01]  /*7880*/  BSSY B1, `(.L_x_162) ;  /* 0x0000037000017945 */ /* 0x000fe20003800000 */
[----:B0-----:R-:W-:-:S13]  /*7890*/  ISETP.LT.OR P6, PT, R4, 0x1, !P6 ;  /* 0x000000010400780c */ /* 0x001fda00077c1670 */
[----:B------:R-:W-:Y:S05]  /*78a0*/  @P6 BRA `(.L_x_163) ;  /* 0x0000000000d06947 */ /* 0x000fea0003800000 */
[----:B------:R-:W-:Y:S02]  /*78b0*/  IMAD.SHL.U32 R20, R20, 0x40, RZ ;  /* 0x0000004014147824 */ /* 0x000fe400078e00ff */
[----:B------:R-:W-:Y:S02]  /*78c0*/  IMAD.SHL.U32 R13, R13, 0x100, RZ ;  /* 0x000001000d0d7824 */ /* 0x000fe400078e00ff */
[----:B------:R-:W-:Y:S02]  /*78d0*/  IMAD.MOV.U32 R21, RZ, RZ, RZ ;  /* 0x000000ffff157224 */ /* 0x000fe400078e00ff */
[----:B------:R-:W-:Y:S02]  /*78e0*/  IMAD.MOV.U32 R4, RZ, RZ, R10 ;  /* 0x000000ffff047224 */ /* 0x000fe400078e000a */
[----:B------:R-:W-:Y:S02]  /*78f0*/  IMAD.MOV.U32 R5, RZ, RZ, R0 ;  /* 0x000000ffff057224 */ /* 0x000fe400078e0000 */
[----:B------:R-:W-:-:S07]  /*7900*/  IMAD.MOV.U32 R6, RZ, RZ, R3 ;  /* 0x000000ffff067224 */ /* 0x000fce00078e0003 */
.L_x_167:
[----:B------:R-:W0:Y:S01]  /*7910*/  S2R R14, SR_CgaCtaId ;  /* 0x00000000000e7919 */ /* 0x000e220000008800 */
[----:B------:R-:W-:Y:S01]  /*7920*/  MOV R7, 0x400 ;  /* 0x0000040000077802 */ /* 0x000fe20000000f00 */
[----:B------:R-:W1:Y:S03]  /*7930*/  @!P2 LDC R9, c[0x0][0x500] ;  /* 0x00014000ff09ab82 */ /* 0x000e660000000800 */
[----:B0-----:R-:W-:Y:S02]  /*7940*/  LEA R15, R14, R7, 0x18 ;  /* 0x000000070e0f7211 */ /* 0x001fe400078ec0ff */
[----:B------:R-:W-:-:S03]  /*7950*/  SHF.L.U32 R7, R5, 0x1f, RZ ;  /* 0x0000001f05077819 */ /* 0x000fc600000006ff */
[----:B------:R-:W-:-:S04]  /*7960*/  IMAD R14, R6, 0x8, R15 ;  /* 0x00000008060e7824 */ /* 0x000fc800078e020f */
[----:B------:R-:W0:Y:S02]  /*7970*/  SYNCS.PHASECHK.TRANS64.TRYWAIT P1, [R14+URZ+0x20], R7 ;  /* 0x000020070e0075a7 */ /* 0x000e24000802017f */
[----:B01----:R-:W-:Y:S05]  /*7980*/  @!P1 BRA `(.L_x_164) ;  /* 0x0000000c00789947 */ /* 0x003fea0003800000 */
.L_x_184:
[----:B0-----:R-:W-:Y:S01]  /*7990*/  PRMT R7, R19, 0x9910, RZ ;  /* 0x0000991013077816 */ /* 0x001fe200000000ff */
[----:B------:R0:W-:Y:S03]  /*79a0*/  @!P2 SYNCS.ARRIVE.TRANS64 RZ, [R14+URZ], R9 ;  /* 0x000000090effa9a7 */ /* 0x0001e6000800003f */
[----:B------:R-:W-:-:S13]  /*79b0*/  ISETP.NE.AND P1, PT, R7, 0x2, PT ;  /* 0x000000020700780c */ /* 0x000fda0003f25270 */
[----:B0-----:R-:W-:Y:S05]  /*79c0*/  @P1 BRA `(.L_x_165) ;  /* 0x0000000000041947 */ /* 0x001fea0003800000 */
[----:B------:R-:W-:Y:S01]  /*79d0*/  BPT.TRAP 0x1 ;  /* 0x000000040000795c */ /* 0x000fe20000300000 */
.L_x_165:
[----:B------:R-:W-:Y:S05]  /*79e0*/  @P0 BRA `(.L_x_166) ;  /* 0x0000000000040947 */ /* 0x000fea0003800000 */
[----:B------:R-:W-:Y:S01]  /*79f0*/  BPT.TRAP 0x1 ;  /* 0x000000040000795c */ /* 0x000fe20000300000 */
.L_x_166:
[--C-:B------:R-:W-:Y:S01]  /*7a00*/  IMAD R7, R6, 0x4000, R15.reuse ;  /* 0x0000400006077824 */ /* 0x100fe200078e020f */
[----:B------:R-:W-:Y:S01]  /*7a10*/  R2UR UR9, R14 ;  /* 0x000000000e0972ca */ /* 0x000fe200000e0000 */
[----:B------:R-:W-:Y:S01]  /*7a20*/  IMAD R15, R6, 0x1000, R15 ;  /* 0x00001000060f7824 */ /* 0x000fe200078e020f */
[----:B------:R-:W-:Y:S01]  /*7a30*/  UIADD3 UR4, UP0, UR20, 0xf0, URZ ;  /* 0x000000f014047890 */ /* 0x000fe2000ff1e03f */
[----:B------:R-:W-:Y:S01]  /*7a40*/  VIADD R4, R4, 0xffffffff ;  /* 0xffffffff04047836 */ /* 0x000fe20000000000 */
[----:B------:R-:W-:Y:S01]  /*7a50*/  R2UR UR5, R7 ;  /* 0x00000000070572ca */ /* 0x000fe200000e0000 */
[----:B------:R-:W-:Y:S01]  /*7a60*/  UIADD3 UR22, UP1, UR20, 0x1f0, URZ ;  /* 0x000001f014167890 */ /* 0x000fe2000ff3e03f */
[----:B------:R-:W-:Y:S01]  /*7a70*/  R2UR UR8, R15 ;  /* 0x000000000f0872ca */ /* 0x000fe200000e0000 */
[----:B------:R-:W-:Y:S01]  /*7a80*/  VIADD R6, R6, 0x1 ;  /* 0x0000000106067836 */ /* 0x000fe20000000000 */
[----:B------:R-:W-:Y:S01]  /*7a90*/  R2UR UR11, R13 ;  /* 0x000000000d0b72ca */ /* 0x000fe200000e0000 */
[----:B------:R-:W-:Y:S01]  /*7aa0*/  UIADD3.X UR23, URZ, UR21, URZ, UP1, !UPT ;  /* 0x000000153f177290 */ /* 0x000fe20008ffe43f */
[C---:B------:R-:W-:Y:S01]  /*7ab0*/  R2UR UR10, R21.reuse ;  /* 0x00000000150a72ca */ /* 0x040fe200000e0000 */
[----:B------:R-:W-:Y:S01]  /*7ac0*/  UMOV UR6, 0x0 ;  /* 0x0000000000067882 */ /* 0x000fe20000000000 */
[----:B------:R-:W-:Y:S01]  /*7ad0*/  R2UR UR12, R8 ;  /* 0x00000000080c72ca */ /* 0x000fe200000e0000 */
[----:B------:R-:W-:Y:S01]  /*7ae0*/  UMOV UR7, 0x10000000 ;  /* 0x1000000000077882 */ /* 0x000fe20000000000 */
[----:B------:R-:W-:Y:S01]  /*7af0*/  R2UR UR18, R20 ;  /* 0x00000000141272ca */ /* 0x000fe200000e0000 */
[----:B------:R-:W-:Y:S01]  /*7b00*/  VIADD R21, R21, 0x20 ;  /* 0x0000002015157836 */ /* 0x000fe20000000000 */
[----:B------:R-:W-:Y:S01]  /*7b10*/  ISETP.GT.AND P3, PT, R4, 0x1, PT ;  /* 0x000000010400780c */ /* 0x000fe20003f64270 */
[----:B------:R-:W-:Y:S01]  /*7b20*/  UIADD3 UR13, UR5, 0x100, URZ ;  /* 0x00000100050d7890 */ /* 0x000fe2000fffe03f */
[----:B------:R-:W-:Y:S01]  /*7b30*/  ISETP.NE.AND P1, PT, R6, 0x4, PT ;  /* 0x000000040600780c */ /* 0x000fe20003f25270 */
[----:B------:R-:W-:-:S02]  /*7b40*/  UIADD3.X UR5, URZ, UR21, URZ, UP0, !UPT ;  /* 0x000000153f057290 */ /* 0x000fc400087fe43f */
[----:B------:R-:W-:Y:S01]  /*7b50*/  UIADD3 UR14, UR8, 0x10100, URZ ;  /* 0x00010100080e7890 */ /* 0x000fe2000fffe03f */
[----:B------:R-:W-:Y:S02]  /*7b60*/  SEL R14, RZ, 0x1, P1 ;  /* 0x00000001ff0e7807 */ /* 0x000fe40000800000 */
[----:B------:R-:W-:Y:S01]  /*7b70*/  UMOV UR8, UR13 ;  /* 0x0000000d00087c82 */ /* 0x000fe20008000000 */
[----:B------:R-:W-:Y:S02]  /*7b80*/  SEL R6, R6, RZ, P1 ;  /* 0x000000ff06067207 */ /* 0x000fe40000800000 */
[----:B------:R-:W-:Y:S01]  /*7b90*/  LOP3.LUT R5, R5, R14, RZ, 0x3c, !PT ;  /* 0x0000000e05057212 */ /* 0x000fe200078e3cff */
[----:B------:R0:W-:Y:S02]  /*7ba0*/  UTMALDG.3D [UR8], [UR4], desc[UR6] ;  /* 0x00000608040075b4 */ /* 0x0001e40008011000 */
[----:B0-----:R-:W-:Y:S01]  /*7bb0*/  UMOV UR8, UR14 ;  /* 0x0000000e00087c82 */ /* 0x001fe20008000000 */
[----:B------:R-:W-:-:S02]  /*7bc0*/  UMOV UR11, UR18 ;  /* 0x00000012000b7c82 */ /* 0x000fc40008000000 */
[----:B------:R0:W-:Y:S02]  /*7bd0*/  UTMALDG.3D [UR8], [UR22], desc[UR6] ;  /* 0x00000608160075b4 */ /* 0x0001e40008011000 */
[----:B0-----:R-:W-:Y:S05]  /*7be0*/  @P3 BRA `(.L_x_167) ;  /* 0xfffffffc00483947 */ /* 0x001fea000383ffff */
.L_x_163:
[----:B------:R-:W-:Y:S05]  /*7bf0*/  BSYNC B1 ;  /* 0x0000000000017941 */ /* 0x000fea0003800000 */
.L_x_162:
[----:B------:R-:W-:Y:S01]  /*7c00*/  LOP3.LUT P3, RZ, R11, 0xff, RZ, 0xc0, !PT ;  /* 0x000000ff0bff7812 */ /* 0x000fe2000786c0ff */
[----:B------:R-:W-:Y:S01]  /*7c10*/  IMAD.IADD R3, R12, 0x1, R3 ;  /* 0x000000010c037824 */ /* 0x000fe200078e0203 */
[----:B------:R-:W-:Y:S01]  /*7c20*/  IADD3 R16, P4, R16, UR36, RZ ;  /* 0x0000002410107c10 */ /* 0x000fe2000ff9e0ff */
[----:B------:R-:W-:Y:S01]  /*7c30*/  ULDC.64 UR4, c[0x0][0x650] ;  /* 0x0001940000047ab9 */ /* 0x000fe20000000a00 */
[----:B------:R-:W-:Y:S01]  /*7c40*/  BSSY B1, `(.L_x_168) ;  /* 0x000006c000017945 */ /* 0x000fe20003800000 */
[----:B------:R-:W-:Y:S01]  /*7c50*/  IMAD.MOV.U32 R13, RZ, RZ, -0x1 ;  /* 0xffffffffff0d7424 */ /* 0x000fe200078e00ff */
[----:B------:R-:W-:Y:S01]  /*7c60*/  ISETP.GT.U32.AND P1, PT, R3, 0x3, PT ;  /* 0x000000030300780c */ /* 0x000fe20003f24070 */
[----:B------:R-:W-:Y:S01]  /*7c70*/  IMAD.MOV.U32 R20, RZ, RZ, -0x1 ;  /* 0xffffffffff147424 */ /* 0x000fe200078e00ff */
[----:B------:R-:W-:Y:S01]  /*7c80*/  SHF.R.U32.HI R4, RZ, 0x2, R3 ;  /* 0x00000002ff047819 */ /* 0x000fe20000011603 */
[----:B------:R-:W-:Y:S01]  /*7c90*/  IMAD.MOV.U32 R8, RZ, RZ, -0x1 ;  /* 0xffffffffff087424 */ /* 0x000fe200078e00ff */
[----:B------:R-:W-:-:S02]  /*7ca0*/  ISETP.LT.U32.AND P1, PT, R12, 0x4, P1 ;  /* 0x000000040c00780c */ /* 0x000fc40000f21070 */
[----:B------:R-:W-:Y:S01]  /*7cb0*/  IADD3.X R17, R17, UR42, RZ, P4, !PT ;  /* 0x0000002a11117c10 */ /* 0x000fe2000a7fe4ff */
[----:B------:R-:W0:Y:S01]  /*7cc0*/  @P3 S2R R6, SR_CgaCtaId ;  /* 0x0000000000063919 */ /* 0x000e220000008800 */
[----:B------:R-:W-:Y:S02]  /*7cd0*/  @P3 MOV R5, 0x400 ;  /* 0x0000040000053802 */ /* 0x000fe40000000f00 */
[----:B------:R-:W-:Y:S02]  /*7ce0*/  ISETP.GE.U32.AND P4, PT, R16, UR4, PT ;  /* 0x0000000410007c0c */ /* 0x000fe4000bf86070 */
[----:B------:R-:W-:Y:S02]  /*7cf0*/  LOP3.LUT R4, R4, 0x1, RZ, 0xc0, !PT ;  /* 0x0000000104047812 */ /* 0x000fe400078ec0ff */
[----:B------:R-:W-:Y:S02]  /*7d00*/  LOP3.LUT R3, R3, 0x3, RZ, 0xc0, !PT ;  /* 0x0000000303037812 */ /* 0x000fe400078ec0ff */
[----:B------:R-:W-:-:S02]  /*7d10*/  PRMT R11, RZ, 0x7610, R11 ;  /* 0x00007610ff0b7816 */ /* 0x000fc4000000000b */
[----:B0-----:R-:W-:-:S04]  /*7d20*/  @P3 LEA R5, R6, R5, 0x18 ;  /* 0x0000000506053211 */ /* 0x001fc800078ec0ff */
[----:B------:R0:W-:Y:S01]  /*7d30*/  @P3 SYNCS.ARRIVE.TRANS64.A1T0 RZ, [R5+URZ+0x58], RZ ;  /* 0x000058ff05ff39a7 */ /* 0x0001e2000810003f */
[----:B------:R-:W-:-:S04]  /*7d40*/  ISETP.NE.U32.AND P3, PT, R4, 0x1, PT ;  /* 0x000000010400780c */ /* 0x000fc80003f65070 */
[----:B------:R-:W-:Y:S02]  /*7d50*/  ISETP.GT.U32.AND P3, PT, R12, 0x3, !P3 ;  /* 0x000000030c00780c */ /* 0x000fe40005f64070 */
[----:B0-----:R-:W-:Y:S02]  /*7d60*/  SEL R5, RZ, 0x1, !P1 ;  /* 0x00000001ff057807 */ /* 0x001fe40004800000 */
[----:B------:R-:W-:Y:S02]  /*7d70*/  ISETP.GE.U32.AND.EX P1, PT, R17, UR5, PT, P4 ;  /* 0x0000000511007c0c */ /* 0x000fe4000bf26140 */
[----:B------:R-:W-:-:S04]  /*7d80*/  SEL R4, RZ, 0x1, !P3 ;  /* 0x00000001ff047807 */ /* 0x000fc80005800000 */
[----:B------:R-:W-:Y:S02]  /*7d90*/  LOP3.LUT R0, R4, R0, R5, 0x96, !PT ;  /* 0x0000000004007212 */ /* 0x000fe400078e9605 */
[----:B------:R-:W-:-:S05]  /*7da0*/  PRMT R4, RZ, 0x7610, R4 ;  /* 0x00007610ff047816 */ /* 0x000fca0000000004 */
[----:B------:R-:W-:Y:S05]  /*7db0*/  @P1 BRA `(.L_x_169) ;  /* 0x0000000400501947 */ /* 0x000fea0003800000 */
[----:B------:R-:W-:Y:S01]  /*7dc0*/  ULDC.64 UR4, c[0x0][0x628] ;  /* 0x00018a0000047ab9 */ /* 0x000fe20000000a00 */
[----:B------:R-:W0:Y:S01]  /*7dd0*/  S2R R14, SR_CTAID.X ;  /* 0x00000000000e7919 */ /* 0x000e220000002500 */
[----:B------:R-:W-:Y:S01]  /*7de0*/  ISETP.NE.U32.AND P1, PT, RZ, UR4, PT ;  /* 0x00000004ff007c0c */ /* 0x000fe2000bf25070 */
[----:B------:R-:W-:Y:S01]  /*7df0*/  ULDC UR7, c[0x0][0x630] ;  /* 0x00018c0000077ab9 */ /* 0x000fe20000000800 */
[----:B------:R-:W-:Y:S01]  /*7e00*/  IMAD.MOV.U32 R4, RZ, RZ, R16 ;  /* 0x000000ffff047224 */ /* 0x000fe200078e0010 */
[----:B------:R-:W1:Y:S01]  /*7e10*/  S2R R13, SR_CTAID.Y ;  /* 0x00000000000d7919 */ /* 0x000e620000002600 */
[----:B------:R-:W-:Y:S01]  /*7e20*/  ISETP.NE.AND.EX P1, PT, RZ, UR5, PT, P1 ;  /* 0x00000005ff007c0c */ /* 0x000fe2000bf25310 */
[----:B------:R-:W-:-:S12]  /*7e30*/  IMAD.MOV.U32 R5, RZ, RZ, R17 ;  /* 0x000000ffff057224 */ /* 0x000fd800078e0011 */
[----:B------:R-:W-:Y:S05]  /*7e40*/  @!P1 BRA `(.L_x_170) ;  /* 0x0000000000289947 */ /* 0x000fea0003800000 */
[----:B------:R-:W-:Y:S02]  /*7e50*/  ULDC UR6, c[0x0][0x634] ;  /* 0x00018d0000067ab9 */ /* 0x000fe40000000800 */
[----:B------:R-:W-:-:S05]  /*7e60*/  IADD3 R9, P1, R16, UR6, RZ ;  /* 0x0000000610097c10 */ /* 0x000fca000ff3e0ff */
[----:B------:R-:W-:-:S04]  /*7e70*/  IMAD.X R15, RZ, RZ, R17, P1 ;  /* 0x000000ffff0f7224 */ /* 0x000fc800008e0611 */
[----:B------:R-:W-:-:S04]  /*7e80*/  IMAD.WIDE.U32 R6, R15, UR4, RZ ;  /* 0x000000040f067c25 */ /* 0x000fc8000f8e00ff */
[----:B------:R-:W-:-:S04]  /*7e90*/  IMAD.WIDE.U32 R6, P1, R9, UR5, R6 ;  /* 0x0000000509067c25 */ /* 0x000fc8000f820006 */
[----:B------:R-:W-:-:S04]  /*7ea0*/  IMAD.WIDE.U32 R8, R9, UR4, RZ ;  /* 0x0000000409087c25 */ /* 0x000fc8000f8e00ff */
[----:B------:R-:W-:Y:S01]  /*7eb0*/  IMAD.X R5, RZ, RZ, RZ, P1 ;  /* 0x000000ffff057224 */ /* 0x000fe200008e06ff */
[----:B------:R-:W-:Y:S01]  /*7ec0*/  IADD3 RZ, P1, R9, R6, RZ ;  /* 0x0000000609ff7210 */ /* 0x000fe20007f3e0ff */
[----:B------:R-:W-:-:S04]  /*7ed0*/  IMAD.MOV.U32 R4, RZ, RZ, R7 ;  /* 0x000000ffff047224 */ /* 0x000fc800078e0007 */
[----:B------:R-:W-:-:S08]  /*7ee0*/  IMAD.WIDE.U32.X R4, R15, UR5, R4, P1 ;  /* 0x000000050f047c25 */ /* 0x000fd000088e0404 */
.L_x_170:
[--C-:B------:R-:W-:Y:S01]  /*7ef0*/  SHF.R.U64 R8, R4, UR7, R5.reuse ;  /* 0x0000000704087c19 */ /* 0x100fe20008001205 */
[----:B------:R-:W-:Y:S01]  /*7f00*/  ULDC.64 UR4, c[0x0][0x620] ;  /* 0x0001880000047ab9 */ /* 0x000fe20000000a00 */
[----:B------:R-:W-:Y:S01]  /*7f10*/  SHF.R.U32.HI R4, RZ, UR7, R5 ;  /* 0x00000007ff047c19 */ /* 0x000fe20008011605 */
[----:B------:R-:W2:Y:S01]  /*7f20*/  LDC R25, c[0x0][0x144] ;  /* 0x00005100ff197b82 */ /* 0x000ea20000000800 */
[----:B------:R-:W-:Y:S01]  /*7f30*/  IADD3 R7, P1, RZ, -R8, RZ ;  /* 0x80000008ff077210 */ /* 0x000fe20007f3e0ff */
[----:B------:R-:W-:Y:S01]  /*7f40*/  ULDC.64 UR8, c[0x0][0x640] ;  /* 0x0001900000087ab9 */ /* 0x000fe20000000a00 */
[----:B0-----:R-:W-:Y:S01]  /*7f50*/  I2FP.F32.U32 R9, R14 ;  /* 0x0000000e00097245 */ /* 0x001fe20000201000 */
[----:B------:R-:W-:Y:S02]  /*7f60*/  ULDC UR6, c[0x0][0x608] ;  /* 0x0001820000067ab9 */ /* 0x000fe40000000800 */
[----:B------:R-:W-:Y:S01]  /*7f70*/  IMAD.X R4, RZ, RZ, ~R4, P1 ;  /* 0x000000ffff047224 */ /* 0x000fe200008e0e04 */
[----:B------:R-:W-:Y:S01]  /*7f80*/  ISETP.NE.U32.AND P1, PT, RZ, UR8, PT ;  /* 0x00000008ff007c0c */ /* 0x000fe2000bf25070 */
[----:B------:R-:W0:Y:S02]  /*7f90*/  LDC R20, c[0x0][0x148] ;  /* 0x00005200ff147b82 */ /* 0x000e240000000800 */
[----:B------:R-:W-:Y:S01]  /*7fa0*/  IMAD R6, R4, UR4, RZ ;  /* 0x0000000404067c24 */ /* 0x000fe2000f8e02ff */
[----:B------:R-:W-:Y:S01]  /*7fb0*/  ISETP.NE.AND.EX P1, PT, RZ, UR9, PT, P1 ;  /* 0x00000009ff007c0c */ /* 0x000fe2000bf25310 */
[----:B------:R-:W-:Y:S01]  /*7fc0*/  IMAD.WIDE.U32 R4, R7, UR4, R16 ;  /* 0x0000000407047c25 */ /* 0x000fe2000f8e0010 */
[----:B------:R-:W-:-:S03]  /*7fd0*/  ULDC UR4, c[0x0][0x150] ;  /* 0x0000540000047ab9 */ /* 0x000fc60000000800 */
[----:B------:R-:W-:Y:S02]  /*7fe0*/  IMAD R7, R7, UR5, R6 ;  /* 0x0000000507077c24 */ /* 0x000fe4000f8e0206 */
[----:B------:R-:W-:Y:S01]  /*7ff0*/  FMUL R6, R9, UR4 ;  /* 0x0000000409067c20 */ /* 0x000fe20008400000 */
[----:B------:R-:W-:Y:S01]  /*8000*/  ULDC UR4, c[0x0][0x618] ;  /* 0x0001860000047ab9 */ /* 0x000fe20000000800 */
[----:B------:R-:W-:Y:S01]  /*8010*/  ULDC UR5, c[0x0][0x154] ;  /* 0x0000550000057ab9 */ /* 0x000fe20000000800 */
[----:B------:R-:W-:-:S03]  /*8020*/  IMAD.IADD R5, R5, 0x1, R7 ;  /* 0x0000000105057824 */ /* 0x000fc600078e0207 */
[----:B------:R-:W3:Y:S02]  /*8030*/  F2I.U32.TRUNC.NTZ R6, R6 ;  /* 0x0000000600067305 */ /* 0x000ee4000020f000 */
[----:B------:R-:W-:Y:S02]  /*8040*/  SHF.R.U64 R9, R4, UR4, R5 ;  /* 0x0000000404097c19 */ /* 0x000fe40008001205 */
[----:B-1----:R-:W-:-:S05]  /*8050*/  I2FP.F32.U32 R4, R13 ;  /* 0x0000000d00047245 */ /* 0x002fca0000201000 */
[----:B------:R-:W-:Y:S01]  /*8060*/  FMUL R22, R4, UR5 ;  /* 0x0000000504167c20 */ /* 0x000fe20008400000 */
[----:B------:R-:W-:Y:S01]  /*8070*/  SHF.R.U32.HI R4, RZ, UR4, R5 ;  /* 0x00000004ff047c19 */ /* 0x000fe20008011605 */
[----:B------:R-:W-:-:S03]  /*8080*/  ULDC UR4, c[0x0][0x658] ;  /* 0x0001960000047ab9 */ /* 0x000fc60000000800 */
[--C-:B------:R-:W-:Y:S01]  /*8090*/  SHF.R.U64 R21, R9, UR6, R4.reuse ;  /* 0x0000000609157c19 */ /* 0x100fe20008001204 */
[----:B------:R-:W1:Y:S01]  /*80a0*/  F2I.U32.TRUNC.NTZ R22, R22 ;  /* 0x0000001600167305 */ /* 0x000e62000020f000 */
[----:B------:R-:W-:Y:S01]  /*80b0*/  SHF.R.U32.HI R4, RZ, UR6, R4 ;  /* 0x00000006ff047c19 */ /* 0x000fe20008011604 */
[----:B---3--:R-:W-:-:S03]  /*80c0*/  IMAD.MOV R6, RZ, RZ, -R6 ;  /* 0x000000ffff067224 */ /* 0x008fc600078e0a06 */
[----:B------:R-:W-:Y:S01]  /*80d0*/  SHF.R.U64 R15, R21, UR4, R4 ;  /* 0x00000004150f7c19 */ /* 0x000fe20008001204 */
[----:B--2---:R-:W-:Y:S01]  /*80e0*/  IMAD R14, R25, R6, R14 ;  /* 0x00000006190e7224 */ /* 0x004fe200078e020e */
[----:B------:R-:W-:-:S03]  /*80f0*/  SHF.R.U32.HI R23, RZ, UR4, R4 ;  /* 0x00000004ff177c19 */ /* 0x000fc60008011604 */
[----:B------:R-:W-:Y:S02]  /*8100*/  IMAD.MOV.U32 R4, RZ, RZ, R15 ;  /* 0x000000ffff047224 */ /* 0x000fe400078e000f */
[----:B------:R-:W-:Y:S01]  /*8110*/  IMAD.MOV.U32 R5, RZ, RZ, R23 ;  /* 0x000000ffff057224 */ /* 0x000fe200078e0017 */
[----:B-1----:R-:W-:Y:S06]  /*8120*/  @!P1 BRA `(.L_x_171) ;  /* 0x0000000000289947 */ /* 0x002fec0003800000 */
[----:B------:R-:W-:Y:S02]  /*8130*/  ULDC UR4, c[0x0][0x64c] ;  /* 0x0001930000047ab9 */ /* 0x000fe40000000800 */
[----:B------:R-:W-:-:S05]  /*8140*/  IADD3 R5, P1, R15, UR4, RZ ;  /* 0x000000040f057c10 */ /* 0x000fca000ff3e0ff */
[----:B------:R-:W-:-:S04]  /*8150*/  IMAD.X R23, RZ, RZ, R23, P1 ;  /* 0x000000ffff177224 */ /* 0x000fc800008e0617 */
[----:B------:R-:W-:-:S04]  /*8160*/  IMAD.WIDE.U32 R6, R23, UR8, RZ ;  /* 0x0000000817067c25 */ /* 0x000fc8000f8e00ff */
[----:B------:R-:W-:-:S04]  /*8170*/  IMAD.WIDE.U32 R6, P1, R5, UR9, R6 ;  /* 0x0000000905067c25 */ /* 0x000fc8000f820006 */
[----:B------:R-:W-:-:S04]  /*8180*/  IMAD.WIDE.U32 R4, R5, UR8, RZ ;  /* 0x0000000805047c25 */ /* 0x000fc8000f8e00ff */
[----:B------:R-:W-:Y:S01]  /*8190*/  IMAD.MOV.U32 R4, RZ, RZ, R7 ;  /* 0x000000ffff047224 */ /* 0x000fe200078e0007 */
[----:B------:R-:W-:Y:S01]  /*81a0*/  IADD3 RZ, P3, R5, R6, RZ ;  /* 0x0000000605ff7210 */ /* 0x000fe20007f7e0ff */
[----:B------:R-:W-:-:S04]  /*81b0*/  IMAD.X R5, RZ, RZ, RZ, P1 ;  /* 0x000000ffff057224 */ /* 0x000fc800008e06ff */
[----:B------:R-:W-:-:S08]  /*81c0*/  IMAD.WIDE.U32.X R4, R23, UR9, R4, P3 ;  /* 0x0000000917047c25 */ /* 0x000fd000098e0404 */
.L_x_171:
[----:B------:R-:W-:Y:S01]  /*81d0*/  ISETP.NE.AND P1, PT, R2, 0x1, PT ;  /* 0x000000010200780c */ /* 0x000fe20003f25270 */
[----:B------:R-:W-:Y:S01]  /*81e0*/  ULDC UR4, c[0x0][0x648] ;  /* 0x0001920000047ab9 */ /* 0x000fe20000000800 */
[----:B------:R-:W-:Y:S01]  /*81f0*/  LOP3.LUT R21, R21, UR16, RZ, 0xc0, !PT ;  /* 0x0000001015157c12 */ /* 0x000fe2000f8ec0ff */
[----:B------:R-:W-:Y:S01]  /*8200*/  IMAD.MOV R22, RZ, RZ, -R22 ;  /* 0x000000ffff167224 */ /* 0x000fe200078e0a16 */
[----:B------:R-:W-:Y:S01]  /*8210*/  SHF.R.U64 R4, R4, UR4, R5 ;  /* 0x0000000404047c19 */ /* 0x000fe20008001205 */
[----:B------:R-:W-:Y:S01]  /*8220*/  ULDC UR4, c[0x0][0x638] ;  /* 0x00018e0000047ab9 */ /* 0x000fe20000000800 */
[----:B------:R-:W-:Y:S01]  /*8230*/  ULDC UR5, c[0x0][0x610] ;  /* 0x0001840000057ab9 */ /* 0x000fe20000000800 */
[----:B------:R-:W-:Y:S02]  /*8240*/  IMAD.MOV.U32 R5, RZ, RZ, 0x1 ;  /* 0x00000001ff057424 */ /* 0x000fe400078e00ff */
[----:B------:R-:W-:Y:S02]  /*8250*/  IMAD.MOV R6, RZ, RZ, -R4 ;  /* 0x000000ffff067224 */ /* 0x000fe400078e0a04 */
[----:B------:R-:W-:Y:S01]  /*8260*/  IMAD R21, R4, UR17, R21 ;  /* 0x0000001104157c24 */ /* 0x000fe2000f8e0215 */
[----:B------:R-:W-:Y:S01]  /*8270*/  LOP3.LUT R4, R9, UR15, RZ, 0xc0, !PT ;  /* 0x0000000f09047c12 */ /* 0x000fe2000f8ec0ff */
[----:B0-----:R-:W-:-:S02]  /*8280*/  @P1 IMAD R14, R20, R22, R13 ;  /* 0x00000016140e1224 */ /* 0x001fc400078e020d */
[----:B------:R-:W-:Y:S01]  /*8290*/  IMAD R15, R6, UR4, R15 ;  /* 0x00000004060f7c24 */ /* 0x000fe2000f8e020f */
[----:B------:R-:W-:Y:S01]  /*82a0*/  ULDC UR4, c[0x0][0x600] ;  /* 0x0001800000047ab9 */ /* 0x000fe20000000800 */
[----:B------:R-:W-:Y:S02]  /*82b0*/  IMAD R14, R21, UR5, R14 ;  /* 0x00000005150e7c24 */ /* 0x000fe4000f8e020e */
[--C-:B------:R-:W-:Y:S01]  /*82c0*/  IMAD R15, R15, UR4, R4.reuse ;  /* 0x000000040f0f7c24 */ /* 0x100fe2000f8e0204 */
[----:B------:R-:W-:-:S04]  /*82d0*/  PRMT R4, R5, 0x7610, R4 ;  /* 0x0000761005047816 */ /* 0x000fc80000000004 */
[----:B------:R-:W-:Y:S02]  /*82e0*/  SEL R20, R15, R14, !P1 ;  /* 0x0000000e0f147207 */ /* 0x000fe40004800000 */
[----:B------:R-:W-:-:S07]  /*82f0*/  SEL R13, R14, R15, !P1 ;  /* 0x0000000f0e0d7207 */ /* 0x000fce0004800000 */
.L_x_169:
[----:B------:R-:W-:Y:S05]  /*8300*/  BSYNC B1 ;  /* 0x0000000000017941 */ /* 0x000fea0003800000 */
.L_x_168:
[----:B------:R-:W-:-:S13]  /*8310*/  LOP3.LUT P1, RZ, R4, 0xff, RZ, 0xc0, !PT ;  /* 0x000000ff04ff7812 */ /* 0x000fda000782c0ff */
[----:B------:R-:W-:Y:S05]  /*8320*/  @P1 BRA `(.L_x_172) ;  /* 0xfffffff400441947 */ /* 0x000fea000383ffff */
[----:B------:R-:W-:Y:S05]  /*8330*/  BSYNC B0 ;  /* 0x0000000000007941 */ /* 0x000fea0003800000 */
.L_x_160:
[----:B------:R-:W-:-:S03]  /*8340*/  UMOV UR4, 0xffffffff ;  /* 0xffffffff00047882 */ /* 0x000fc60000000000 */
[----:B------:R-:W-:Y:S05]  /*8350*/  BRA.DIV UR4, `(.L_x_173) ;  /* 0x0000000604187947 */ /* 0x000fea000b800000 */
[----:B------:R-:W-:-:S13]  /*8360*/  ELECT P6, URZ, PT ;  /* 0x00000000003f782f */ /* 0x000fda00038c0000 */
.L_x_187:
[----:B------:R-:W-:Y:S04]  /*8370*/  BSSY B0, `(.L_x_174) ;  /* 0x000002b000007945 */ /* 0x000fe80003800000 */
[----:B------:R-:W-:Y:S05]  /*8380*/  @!P6 BRA `(.L_x_175) ;  /* 0x0000000000a4e947 */ /* 0x000fea0003800000 */
[----:B------:R-:W-:-:S04]  /*8390*/  LOP3.LUT R18, R18, 0x2, RZ, 0xfc, !PT ;  /* 0x0000000212127812 */ /* 0x000fc800078efcff */
[----:B------:R-:W-:-:S13]  /*83a0*/  ISETP.NE.AND P0, PT, R18, 0x3, PT ;  /* 0x000000031200780c */ /* 0x000fda0003f05270 */
[----:B------:R-:W-:Y:S05]  /*83b0*/  @!P0 BRA `(.L_x_176) ;  /* 0x0000000000048947 */ /* 0x000fea0003800000 */
[----:B------:R-:W-:Y:S01]  /*83c0*/  BPT.TRAP 0x1 ;  /* 0x000000040000795c */ /* 0x000fe20000300000 */
.L_x_176:
[----:B------:R-:W0:Y:S01]  /*83d0*/  S2R R5, SR_CgaCtaId ;  /* 0x0000000000057919 */ /* 0x000e220000008800 */
[----:B------:R-:W-:Y:S02]  /*83e0*/  MOV R2, 0x400 ;  /* 0x0000040000027802 */ /* 0x000fe40000000f00 */
[----:B------:R-:W-:Y:S02]  /*83f0*/  SHF.L.U32 R4, R0, 0x1f, RZ ;  /* 0x0000001f00047819 */ /* 0x000fe400000006ff */
[----:B0-----:R-:W-:-:S05]  /*8400*/  LEA R2, R5, R2, 0x18 ;  /* 0x0000000205027211 */ /* 0x001fca00078ec0ff */
[----:B------:R-:W-:-:S04]  /*8410*/  VIADD R2, R2, 0x20 ;  /* 0x0000002002027836 */ /* 0x000fc80000000000 */
[C---:B------:R-:W-:Y:S02]  /*8420*/  IMAD R7, R3.reuse, 0x8, R2 ;  /* 0x0000000803077824 */ /* 0x040fe400078e0202 */
[----:B------:R-:W-:Y:S02]  /*8430*/  VIADD R3, R3, 0x1 ;  /* 0x0000000103037836 */ /* 0x000fe40000000000 */
[----:B------:R-:W0:Y:S03]  /*8440*/  SYNCS.PHASECHK.TRANS64.TRYWAIT P0, [R7+URZ], R4 ;  /* 0x00000004070075a7 */ /* 0x000e26000800017f */
[----:B------:R-:W-:-:S04]  /*8450*/  ISETP.NE.AND P1, PT, R3, 0x4, PT ;  /* 0x000000040300780c */ /* 0x000fc80003f25270 */
[----:B------:R-:W-:Y:S02]  /*8460*/  SEL R5, RZ, 0x1, P1 ;  /* 0x00000001ff057807 */ /* 0x000fe40000800000 */
[----:B------:R-:W-:Y:S02]  /*8470*/  SEL R3, R3, RZ, P1 ;  /* 0x000000ff03037207 */ /* 0x000fe40000800000 */
[----:B------:R-:W-:-:S03]  /*8480*/  LOP3.LUT R6, R0, R5, RZ, 0x3c, !PT ;  /* 0x0000000500067212 */ /* 0x000fc600078e3cff */
[----:B------:R-:W-:Y:S01]  /*8490*/  IMAD R8, R3, 0x8, R2 ;  /* 0x0000000803087824 */ /* 0x000fe200078e0202 */
[----:B------:R-:W-:Y:S01]  /*84a0*/  SHF.L.U32 R5, R6, 0x1f, RZ ;  /* 0x0000001f06057819 */ /* 0x000fe200000006ff */
[----:B0-----:R-:W-:Y:S06]  /*84b0*/  @!P0 BRA `(.L_x_177) ;  /* 0x0000000000e08947 */ /* 0x001fec0003800000 */
.L_x_188:
[----:B------:R-:W1:Y:S01]  /*84c0*/  SYNCS.PHASECHK.TRANS64.TRYWAIT P0, [R8+URZ], R5 ;  /* 0x00000005080075a7 */ /* 0x000e62000800017f */
[----:B------:R-:W-:-:S05]  /*84d0*/  VIADD R0, R3, 0x1 ;  /* 0x0000000103007836 */ /* 0x000fca0000000000 */
[----:B------:R-:W-:-:S04]  /*84e0*/  ISETP.NE.AND P1, PT, R0, 0x4, PT ;  /* 0x000000040000780c */ /* 0x000fc80003f25270 */
[----:B------:R-:W-:Y:S02]  /*84f0*/  SEL R3, RZ, 0x1, P1 ;  /* 0x00000001ff037807 */ /* 0x000fe40000800000 */
[----:B0-----:R-:W-:Y:S02]  /*8500*/  SEL R7, R0, RZ, P1 ;  /* 0x000000ff00077207 */ /* 0x001fe40000800000 */
[----:B------:R-:W-:-:S03]  /*8510*/  LOP3.LUT R9, R6, R3, RZ, 0x3c, !PT ;  /* 0x0000000306097212 */ /* 0x000fc600078e3cff */
[----:B------:R-:W-:Y:S01]  /*8520*/  IMAD R11, R7, 0x8, R2 ;  /* 0x00000008070b7824 */ /* 0x000fe200078e0202 */
[----:B------:R-:W-:Y:S01]  /*8530*/  SHF.L.U32 R6, R9, 0x1f, RZ ;  /* 0x0000001f09067819 */ /* 0x000fe200000006ff */
[----:B-1----:R-:W-:Y:S06]  /*8540*/  @!P0 BRA `(.L_x_178) ;  /* 0x0000000000d08947 */ /* 0x002fec0003800000 */
.L_x_189:
[----:B------:R-:W1:Y:S01]  /*8550*/  SYNCS.PHASECHK.TRANS64.TRYWAIT P0, [R11+URZ], R6 ;  /* 0x000000060b0075a7 */ /* 0x000e62000800017f */
[----:B------:R-:W-:-:S05]  /*8560*/  VIADD R0, R7, 0x1 ;  /* 0x0000000107007836 */ /* 0x000fca0000000000 */
[----:B------:R-:W-:-:S04]  /*8570*/  ISETP.NE.AND P1, PT, R0, 0x4, PT ;  /* 0x000000040000780c */ /* 0x000fc80003f25270 */
[----:B------:R-:W-:Y:S02]  /*8580*/  SEL R4, RZ, 0x1, P1 ;  /* 0x00000001ff047807 */ /* 0x000fe40000800000 */
[----:B------:R-:W-:Y:S02]  /*8590*/  SEL R3, R0, RZ, P1 ;  /* 0x000000ff00037207 */ /* 0x000fe40000800000 */
[----:B------:R-:W-:Y:S01]  /*85a0*/  LOP3.LUT R0, R9, R4, RZ, 0x3c, !PT ;  /* 0x0000000409007212 */ /* 0x000fe200078e3cff */
[----:B-1----:R-:W-:Y:S06]  /*85b0*/  @!P0 BRA `(.L_x_179) ;  /* 0x0000000000c88947 */ /* 0x002fec0003800000 */
.L_x_190:
[----:B------:R-:W-:Y:S01]  /*85c0*/  IMAD R3, R3, 0x8, R2 ;  /* 0x0000000803037824 */ /* 0x000fe200078e0202 */
[----:B------:R-:W-:-:S07]  /*85d0*/  SHF.L.U32 R0, R0, 0x1f, RZ ;  /* 0x0000001f00007819 */ /* 0x000fce00000006ff */
.L_x_180:
[----:B--2---:R2:W3:Y:S02]  /*85e0*/  SYNCS.PHASECHK.TRANS64.TRYWAIT P0, [R3+URZ], R0 ;  /* 0x00000000030075a7 */ /* 0x0044e4000800017f */
[----:B---3--:R-:W-:Y:S05]  /*85f0*/  @!P0 NANOSLEEP.SYNCS 0x989680 ;  /* 0x009896800000895d */ /* 0x008fea0003900000 */
[----:B------:R-:W3:Y:S02]  /*8600*/  @!P0 SYNCS.PHASECHK.TRANS64 P0, [R3+URZ], R0 ;  /* 0x00000000030085a7 */ /* 0x000ee4000800007f */
[----:B---3--:R-:W-:Y:S05]  /*8610*/  @!P0 BRA `(.L_x_180) ;  /* 0xfffffffc00f08947 */ /* 0x008fea000383ffff */
.L_x_175:
[----:B------:R-:W-:Y:S05]  /*8620*/  BSYNC B0 ;  /* 0x0000000000007941 */ /* 0x000fea0003800000 */
.L_x_174:
[----:B------:R-:W-:Y:S05]  /*8630*/  EXIT ;  /* 0x000000000000794d */ /* 0x000fea0003800000 */
.L_x_17:
[----:B-1----:R1:W2:Y:S02]  /*8640*/  SYNCS.PHASECHK.TRANS64.TRYWAIT P1, [R3+URZ], R0 ;  /* 0x00000000030075a7 */ /* 0x0022a4000802017f */
[----:B--2---:R-:W-:Y:S05]  /*8650*/  @!P1 NANOSLEEP.SYNCS 0x989680 ;  /* 0x009896800000995d */ /* 0x004fea0003900000 */
[----:B------:R-:W2:Y:S02]  /*8660*/  @!P1 SYNCS.PHASECHK.TRANS64 P1, [R3+URZ], R0 ;  /* 0x00000000030095a7 */ /* 0x000ea4000802007f */
[----:B--2---:R-:W-:Y:S05]  /*8670*/  @!P1 BRA `(.L_x_17) ;  /* 0xfffffffc00f09947 */ /* 0x004fea000383ffff */
[----:B------:R-:W-:Y:S05]  /*8680*/  BRA `(.L_x_16) ;  /* 0xffffff8c00907947 */ /* 0x000fea000383ffff */
.L_x_22:
[----:B-1----:R-:W-:-:S04]  /*8690*/  IMAD.U32 R4, RZ, RZ, UR4 ;  /* 0x00000004ff047e24 */ /* 0x002fc8000f8e00ff */
[----:B------:R1:W2:Y:S03]  /*86a0*/  SYNCS.PHASECHK.TRANS64.TRYWAIT P1, [R4+URZ], R3 ;  /* 0x00000003040075a7 */ /* 0x0002a6000802017f */
[----:B--2---:R-:W-:Y:S05]  /*86b0*/  @!P1 NANOSLEEP.SYNCS 0x989680 ;  /* 0x009896800000995d */ /* 0x004fea0003900000 */
[----:B------:R-:W2:Y:S02]  /*86c0*/  @!P1 SYNCS.PHASECHK.TRANS64 P1, [R4+URZ], R3 ;  /* 0x00000003040095a7 */ /* 0x000ea4000802007f */
[----:B--2---:R-:W-:Y:S05]  /*86d0*/  @!P1 BRA `(.L_x_22) ;  /* 0xfffffffc00ec9947 */ /* 0x004fea000383ffff */
[----:B------:R-:W-:Y:S05]  /*86e0*/  BRA `(.L_x_21) ;  /* 0xffffff9000547947 */ /* 0x000fea000383ffff */
.L_x_161:
[----:B------:R-:W-:Y:S01]  /*86f0*/  BSSY B1, `(.L_x_181) ;  /* 0x0000006000017945 */ /* 0x000fe20003800000 */
[----:B------:R-:W-:-:S07]  /*8700*/  IMAD.MOV.U32 R15, RZ, RZ, -0x1 ;  /* 0xffffffffff0f7424 */ /* 0x000fce00078e00ff */
[----:B------:R-:W-:Y:S05]  /*8710*/  WARPSYNC.COLLECTIVE R15, `(.L_x_182) ;  /* 0x000000000f0c7348 */ /* 0x000fea0003c00000 */
[----:B------:R-:W-:Y:S02]  /*8720*/  ELECT P6, UR62, PT ;  /* 0x00000000003e782f */ /* 0x000fe400038c0000 */
[----:B------:R-:W-:Y:S01]  /*8730*/  MOV R14, UR62 ;  /* 0x0000003e000e7c02 */ /* 0x000fe20008000f00 */
[----:B------:R-:W-:Y:S10]  /*8740*/  ENDCOLLECTIVE ;  /* 0x000000000000791b */ /* 0x000ff40003800000 */
.L_x_182:
[----:B------:R-:W-:Y:S05]  /*8750*/  BSYNC B1 ;  /* 0x0000000000017941 */ /* 0x000fea0003800000 */
.L_x_181:
[----:B------:R-:W-:Y:S05]  /*8760*/  BRA `(.L_x_183) ;  /* 0xfffffff000407947 */ /* 0x000fea000383ffff */
.L_x_164:
[----:B0-----:R0:W1:Y:S02]  /*8770*/  SYNCS.PHASECHK.TRANS64.TRYWAIT P1, [R14+URZ+0x20], R7 ;  /* 0x000020070e0075a7 */ /* 0x001064000802017f */
[----:B-1----:R-:W-:Y:S05]  /*8780*/  @!P1 NANOSLEEP.SYNCS 0x989680 ;  /* 0x009896800000995d */ /* 0x002fea0003900000 */
[----:B------:R-:W1:Y:S02]  /*8790*/  @!P1 SYNCS.PHASECHK.TRANS64 P1, [R14+URZ+0x20], R7 ;  /* 0x000020070e0095a7 */ /* 0x000e64000802007f */
[----:B-1----:R-:W-:Y:S05]  /*87a0*/  @!P1 BRA `(.L_x_164) ;  /* 0xfffffffc00f09947 */ /* 0x002fea000383ffff */
[----:B------:R-:W-:Y:S05]  /*87b0*/  BRA `(.L_x_184) ;  /* 0xfffffff000747947 */ /* 0x000fea000383ffff */
.L_x_173:
[----:B------:R-:W-:Y:S01]  /*87c0*/  BSSY B0, `(.L_x_185) ;  /* 0x0000006000007945 */ /* 0x000fe20003800000 */
[----:B------:R-:W-:-:S07]  /*87d0*/  IMAD.MOV.U32 R15, RZ, RZ, -0x1 ;  /* 0xffffffffff0f7424 */ /* 0x000fce00078e00ff */
[----:B------:R-:W-:Y:S05]  /*87e0*/  WARPSYNC.COLLECTIVE R15, `(.L_x_186) ;  /* 0x000000000f0c7348 */ /* 0x000fea0003c00000 */
[----:B------:R-:W-:Y:S02]  /*87f0*/  ELECT P6, UR62, PT ;  /* 0x00000000003e782f */ /* 0x000fe400038c0000 */
[----:B------:R-:W-:Y:S01]  /*8800*/  MOV R14, UR62 ;  /* 0x0000003e000e7c02 */ /* 0x000fe20008000f00 */
[----:B------:R-:W-:Y:S10]  /*8810*/  ENDCOLLECTIVE ;  /* 0x000000000000791b */ /* 0x000ff40003800000 */
.L_x_186:
[----:B------:R-:W-:Y:S05]  /*8820*/  BSYNC B0 ;  /* 0x0000000000007941 */ /* 0x000fea0003800000 */
.L_x_185:
[----:B------:R-:W-:Y:S05]  /*8830*/  BRA `(.L_x_187) ;  /* 0xfffffff800cc7947 */ /* 0x000fea000383ffff */
.L_x_177:
[----:B0-----:R0:W1:Y:S02]  /*8840*/  SYNCS.PHASECHK.TRANS64.TRYWAIT P0, [R7+URZ], R4 ;  /* 0x00000004070075a7 */ /* 0x001064000800017f */
[----:B-1----:R-:W-:Y:S05]  /*8850*/  @!P0 NANOSLEEP.SYNCS 0x989680 ;  /* 0x009896800000895d */ /* 0x002fea0003900000 */
[----:B------:R-:W1:Y:S02]  /*8860*/  @!P0 SYNCS.PHASECHK.TRANS64 P0, [R7+URZ], R4 ;  /* 0x00000004070085a7 */ /* 0x000e64000800007f */
[----:B-1----:R-:W-:Y:S05]  /*8870*/  @!P0 BRA `(.L_x_177) ;  /* 0xfffffffc00f08947 */ /* 0x002fea000383ffff */
[----:B------:R-:W-:Y:S05]  /*8880*/  BRA `(.L_x_188) ;  /* 0xfffffffc000c7947 */ /* 0x000fea000383ffff */
.L_x_178:
[----:B0-----:R0:W1:Y:S02]  /*8890*/  SYNCS.PHASECHK.TRANS64.TRYWAIT P0, [R8+URZ], R5 ;  /* 0x00000005080075a7 */ /* 0x001064000800017f */
[----:B-1----:R-:W-:Y:S05]  /*88a0*/  @!P0 NANOSLEEP.SYNCS 0x989680 ;  /* 0x009896800000895d */ /* 0x002fea0003900000 */
[----:B------:R-:W1:Y:S02]  /*88b0*/  @!P0 SYNCS.PHASECHK.TRANS64 P0, [R8+URZ], R5 ;  /* 0x00000005080085a7 */ /* 0x000e64000800007f */
[----:B-1----:R-:W-:Y:S05]  /*88c0*/  @!P0 BRA `(.L_x_178) ;  /* 0xfffffffc00f08947 */ /* 0x002fea000383ffff */
[----:B------:R-:W-:Y:S05]  /*88d0*/  BRA `(.L_x_189) ;  /* 0xfffffffc001c7947 */ /* 0x000fea000383ffff */
.L_x_179:
[----:B-1----:R1:W2:Y:S02]  /*88e0*/  SYNCS.PHASECHK.TRANS64.TRYWAIT P0, [R11+URZ], R6 ;  /* 0x000000060b0075a7 */ /* 0x0022a4000800017f */
[----:B--2---:R-:W-:Y:S05]  /*88f0*/  @!P0 NANOSLEEP.SYNCS 0x989680 ;  /* 0x009896800000895d */ /* 0x004fea0003900000 */
[----:B------:R-:W2:Y:S02]  /*8900*/  @!P0 SYNCS.PHASECHK.TRANS64 P0, [R11+URZ], R6 ;  /* 0x000000060b0085a7 */ /* 0x000ea4000800007f */
[----:B--2---:R-:W-:Y:S05]  /*8910*/  @!P0 BRA `(.L_x_179) ;  /* 0xfffffffc00f08947 */ /* 0x004fea000383ffff */
[----:B------:R-:W-:Y:S05]  /*8920*/  BRA `(.L_x_190) ;  /* 0xfffffffc00247947 */ /* 0x000fea000383ffff */
.L_x_191:
[----:B------:R-:W-:-:S00]  /*8930*/  BRA `(.L_x_191) ;  /* 0xfffffffc00fc7947 */ /* 0x000fc0000383ffff */
[----:B------:R-:W-:-:S00]  /*8940*/  NOP ;  /* 0x0000000000007918 */ /* 0x000fc00000000000 */
        /* <DEDUP_REMOVED lines=11> */
.L_x_192:


//--------------------- .nv.global.init           --------------------------
	.section	.nv.global.init,"aw",@progbits
.nv.global.init:
	.type		$str$22,@object
	.size		$str$22,($str$23 - $str$22)
$str$22:
        /*0000*/ 	.byte	0x6b, 0x5f, 0x74, 0x69, 0x6c, 0x65, 0x5f, 0x63, 0x6f, 0x75, 0x6e, 0x74, 0x20, 0x3e, 0x3d, 0x20
        /*0010*/ 	.byte	0x31, 0x00
	.type		$str$23,@object
	.size		$str$23,(__unnamed_1 - $str$23)
$str$23:
        /*0012*/ 	.byte	0x2f, 0x74, 0x6d, 0x70, 0x2f, 0x63, 0x75, 0x74, 0x6c, 0x61, 0x73, 0x73, 0x5f, 0x73, 0x77, 0x65
        /*0022*/ 	.byte	0x65, 0x70, 0x5f, 0x73, 0x72, 0x63, 0x2f, 0x69, 0x6e, 0x63, 0x6c, 0x75, 0x64, 0x65, 0x2f, 0x63
        /*0032*/ 	.byte	0x75, 0x74, 0x6c, 0x61, 0x73, 0x73, 0x2f, 0x67, 0x65, 0x6d, 0x6d, 0x2f, 0x63, 0x6f, 0x6c, 0x6c
        /*0042*/ 	.byte	0x65, 0x63, 0x74, 0x69, 0x76, 0x65, 0x2f, 0x73, 0x6d, 0x39, 0x30, 0x5f, 0x6d, 0x6d, 0x61, 0x5f
        /*0052*/ 	.byte	0x74, 0x6d, 0x61, 0x5f, 0x67, 0x6d, 0x6d, 0x61, 0x5f, 0x73, 0x73, 0x5f, 0x77, 0x61, 0x72, 0x70
        /*0062*/ 	.byte	0x73, 0x70, 0x65, 0x63, 0x69, 0x61, 0x6c, 0x69, 0x7a, 0x65, 0x64, 0x2e, 0x68, 0x70, 0x70, 0x00
	.type		__unnamed_1,@object
	.size		__unnamed_1,(.L_0 - __unnamed_1)
__unnamed_1:
        /*0072*/ 	.byte	0x76, 0x6f, 0x69, 0x64, 0x20, 0x63, 0x75, 0x74, 0x6c, 0x61, 0x73, 0x73, 0x3a, 0x3a, 0x67, 0x65
        /* <DEDUP_REMOVED lines=180> */
        /*0bc2*/ 	.byte	0x79, 0x5d, 0x00
.L_0:


//--------------------- .nv.shared._ZN7cutlass13device_kernelINS_4gemm6kernel13GemmUniversalIN4cute5tupleIJiiiiEEENS1_10collective13CollectiveMmaINS1_34MainloopSm90TmaGmmaWarpSpecializedILi4ENS5_IJNS4_1CILi1EEESB_SB_EEENS1_35KernelTmaWarpSpecializedCooperativeEEENS5_IJNSA_ILi256EEENSA_ILi64EEENSA_ILi32EEEEEENS_10bfloat16_tENS5_IJlSB_lEEESJ_SK_NS4_8TiledMMAINS4_8MMA_AtomIJNS4_4SM904GMMA27MMA_64x64x16_F32BF16BF16_SSILNSO_5MajorE0ELSQ_0ELNSO_7ScaleInE1ELSR_1EEEEEENS4_6LayoutINS5_IJNSA_ILi2EEESB_SB_EEENS5_IJSB_NSA_ILi0EEESX_EEEEENS5_IJNS4_10UnderscoreES10_S10_EEEEENS4_13SM90_TMA_LOADENS4_14ComposedLayoutINS4_7SwizzleILi2ELi4ELi3EEENS4_18smem_ptr_flag_bitsILi16EEENSU_INS5_IJNSA_ILi8EEESH_EEENS5_IJSH_SB_EEEEEEEvNS4_8identityES13_S1D_vS1E_EENS_8epilogue10collective6detail29Sm90TmaWarpSpecializedAdapterINS1H_15DefaultEpilogueISJ_SK_SK_NS1G_6thread17LinearCombinationISJ_Li1EffLNS1L_9ScaleType4KindE0ELNS_15FloatRoundStyleE2ESJ_EENS1_15EpilogueDefaultEEEEEvvEEEEvNT_6ParamsE --------------------------
	.section	.nv.shared._ZN7cutlass13device_kernelINS_4gemm6kernel13GemmUniversalIN4cute5tupleIJiiiiEEENS1_10collective13CollectiveMmaINS1_34MainloopSm90TmaGmmaWarpSpecializedILi4ENS5_IJNS4_1CILi1EEESB_SB_EEENS1_35KernelTmaWarpSpecializedCooperativeEEENS5_IJNSA_ILi256EEENSA_ILi64EEENSA_ILi32EEEEEENS_10bfloat16_tENS5_IJlSB_lEEESJ_SK_NS4_8TiledMMAINS4_8MMA_AtomIJNS4_4SM904GMMA27MMA_64x64x16_F32BF16BF16_SSILNSO_5MajorE0ELSQ_0ELNSO_7ScaleInE1ELSR_1EEEEEENS4_6LayoutINS5_IJNSA_ILi2EEESB_SB_EEENS5_IJSB_NSA_ILi0EEESX_EEEEENS5_IJNS4_10UnderscoreES10_S10_EEEEENS4_13SM90_TMA_LOADENS4_14ComposedLayoutINS4_7SwizzleILi2ELi4ELi3EEENS4_18smem_ptr_flag_bitsILi16EEENSU_INS5_IJNSA_ILi8EEESH_EEENS5_IJSH_SB_EEEEEEEvNS4_8identityES13_S1D_vS1E_EENS_8epilogue10collective6detail29Sm90TmaWarpSpecializedAdapterINS1H_15DefaultEpilogueISJ_SK_SK_NS1G_6thread17LinearCombinationISJ_Li1EffLNS1L_9ScaleType4KindE0ELNS_15FloatRoundStyleE2ESJ_EENS1_15EpilogueDefaultEEEEEvvEEEEvNT_6ParamsE,"aw",@nobits
	.sectionflags	@""
	.align	16
	.zero		1024


//--------------------- .nv.shared.reserved.0     --------------------------
	.section	.nv.shared.reserved.0,"aw",@nobits
	.weak		__nv_reservedSMEM_offset_0_alias
	.size		__nv_reservedSMEM_offset_0_alias, 0, 0
	.other		__nv_reservedSMEM_offset_0_alias,@"STO_CUDA_RESERVED_SHARED STV_DEFAULT"
__nv_reservedSMEM_offset_0_alias:
	.zero		0


//--------------------- .nv.global                --------------------------
	.section	.nv.global,"aw",@nobits
.nv.global:
	.type		_ZN40_INTERNAL_c9def79c_4_k_cu_ae5946c4_280554cute1_E,@object
	.size		_ZN40_INTERNAL_c9def79c_4_k_cu_ae5946c4_280554cute1_E,(_ZN40_INTERNAL_c9def79c_4_k_cu_ae5946c4_280554cuda3std3__45__cpo6cbeginE - _ZN40_INTERNAL_c9def79c_4_k_cu_ae5946c4_280554cute1_E)
_ZN40_INTERNAL_c9def79c_4_k_cu_ae5946c4_280554cute1_E:
	.zero		1
	.type		_ZN40_INTERNAL_c9def79c_4_k_cu_ae5946c4_280554cuda3std3__45__cpo6cbeginE,@object
	.size		_ZN40_INTERNAL_c9def79c_4_k_cu_ae5946c4_280554cuda3std3__45__cpo6cbeginE,(_ZN40_INTERNAL_c9def79c_4_k_cu_ae5946c4_280554cuda3std3__48in_placeE - _ZN40_INTERNAL_c9def79c_4_k_cu_ae5946c4_280554cuda3std3__45__cpo6cbeginE)
_ZN40_INTERNAL_c9def79c_4_k_cu_ae5946c4_280554cuda3std3__45__cpo6cbeginE:
	.zero		1
	.type		_ZN40_INTERNAL_c9def79c_4_k_cu_ae5946c4_280554cuda3std3__48in_placeE,@object
	.size		_ZN40_INTERNAL_c9def79c_4_k_cu_ae5946c4_280554cuda3std3__48in_placeE,(_ZN40_INTERNAL_c9def79c_4_k_cu_ae5946c4_280554cuda3std6ranges3__45__cpo9iter_moveE - _ZN40_INTERNAL_c9def79c_4_k_cu_ae5946c4_280554cuda3std3__48in_placeE)
_ZN40_INTERNAL_c9def79c_4_k_cu_ae5946c4_280554cuda3std3__48in_placeE:
	.zero		1
	.type		_ZN40_INTERNAL_c9def79c_4_k_cu_ae5946c4_280554cuda3std6ranges3__45__cpo9iter_moveE,@object
	.size		_ZN40_INTERNAL_c9def79c_4_k_cu_ae5946c4_280554cuda3std6ranges3__45__cpo9iter_moveE,(_ZN40_INTERNAL_c9def79c_4_k_cu_ae5946c4_280554cuda3std3__45__cpo5beginE - _ZN40_INTERNAL_c9def79c_4_k_cu_ae5946c4_280554cuda3std6ranges3__45__cpo9iter_moveE)
_ZN40_INTERNAL_c9def79c_4_k_cu_ae5946c4_280554cuda3std6ranges3__45__cpo9iter_moveE:
	.zero		1
	.type		_ZN40_INTERNAL_c9def79c_4_k_cu_ae5946c4_280554cuda3std3__45__cpo5beginE,@object
	.size		_ZN40_INTERNAL_c9def79c_4_k_cu_ae5946c4_280554cuda3std3__45__cpo5beginE,(_ZN40_INTERNAL_c9def79c_4_k_cu_ae5946c4_280554cuda3std3__442_GLOBAL__N__c9def79c_4_k_cu_ae5946c4_280556ignoreE - _ZN40_INTERNAL_c9def79c_4_k_cu_ae5946c4_280554cuda3std3__45__cpo5beginE)
_ZN40_INTERNAL_c9def79c_4_k_cu_ae5946c4_280554cuda3std3__45__cpo5beginE:
	.zero		1
	.type		_ZN40_INTERNAL_c9def79c_4_k_cu_ae5946c4_280554cuda3std3__442_GLOBAL__N__c9def79c_4_k_cu_ae5946c4_280556ignoreE,@object
	.size		_ZN40_INTERNAL_c9def79c_4_k_cu_ae5946c4_280554cuda3std3__442_GLOBAL__N__c9def79c_4_k_cu_ae5946c4_280556ignoreE,(_ZN40_INTERNAL_c9def79c_4_k_cu_ae5946c4_280554cute7productE - _ZN40_INTERNAL_c9def79c_4_k_cu_ae5946c4_280554cuda3std3__442_GLOBAL__N__c9def79c_4_k_cu_ae5946c4_280556ignoreE)
_ZN40_INTERNAL_c9def79c_4_k_cu_ae5946c4_280554cuda3std3__442_GLOBAL__N__c9def79c_4_k_cu_ae5946c4_280556ignoreE:
	.zero		1
	.type		_ZN40_INTERNAL_c9def79c_4_k_cu_ae5946c4_280554cute7productE,@object
	.size		_ZN40_INTERNAL_c9def79c_4_k_cu_ae5946c4_280554cute7productE,(_ZN40_INTERNAL_c9def79c_4_k_cu_ae5946c4_280554cuda3std3__45__cpo3endE - _ZN40_INTERNAL_c9def79c_4_k_cu_ae5946c4_280554cute7productE)
_ZN40_INTERNAL_c9def79c_4_k_cu_ae5946c4_280554cute7productE:
	.zero		1
	.type		_ZN40_INTERNAL_c9def79c_4_k_cu_ae5946c4_280554cuda3std3__45__cpo3endE,@object
	.size		_ZN40_INTERNAL_c9def79c_4_k_cu_ae5946c4_280554cuda3std3__45__cpo3endE,(_ZN40_INTERNAL_c9def79c_4_k_cu_ae5946c4_280554cuda3std3__419piecewise_constructE - _ZN40_INTERNAL_c9def79c_4_k_cu_ae5946c4_280554cuda3std3__45__cpo3endE)
_ZN40_INTERNAL_c9def79c_4_k_cu_ae5946c4_280554cuda3std3__45__cpo3endE:
	.zero		1
	.type		_ZN40_INTERNAL_c9def79c_4_k_cu_ae5946c4_280554cuda3std3__419piecewise_constructE,@object
	.size		_ZN40_INTERNAL_c9def79c_4_k_cu_ae5946c4_280554cuda3std3__419piecewise_constructE,(_ZN40_INTERNAL_c9def79c_4_k_cu_ae5946c4_280554cuda3std3__45__cpo4cendE - _ZN40_INTERNAL_c9def79c_4_k_cu_ae5946c4_280554cuda3std3__419piecewise_constructE)
_ZN40_INTERNAL_c9def79c_4_k_cu_ae5946c4_280554cuda3std3__419piecewise_constructE:
	.zero		1
	.type		_ZN40_INTERNAL_c9def79c_4_k_cu_ae5946c4_280554cuda3std3__45__cpo4cendE,@object
	.size		_ZN40_INTERNAL_c9def79c_4_k_cu_ae5946c4_280554cuda3std3__45__cpo4cendE,(_ZN40_INTERNAL_c9def79c_4_k_cu_ae5946c4_280554cuda3std6ranges3__45__cpo4swapE - _ZN40_INTERNAL_c9def79c_4_k_cu_ae5946c4_280554cuda3std3__45__cpo4cendE)
_ZN40_INTERNAL_c9def79c_4_k_cu_ae5946c4_280554cuda3std3__45__cpo4cendE:
	.zero		1
	.type		_ZN40_INTERNAL_c9def79c_4_k_cu_ae5946c4_280554cuda3std6ranges3__45__cpo4swapE,@object
	.size		_ZN40_INTERNAL_c9def79c_4_k_cu_ae5946c4_280554cuda3std6ranges3__45__cpo4swapE,(.L_8 - _ZN40_INTERNAL_c9def79c_4_k_cu_ae5946c4_280554cuda3std6ranges3__45__cpo4swapE)
_ZN40_INTERNAL_c9def79c_4_k_cu_ae5946c4_280554cuda3std6ranges3__45__cpo4swapE:
	.zero		1
.L_8:


//--------------------- .nv.constant0._ZN7cutlass13device_kernelINS_4gemm6kernel13GemmUniversalIN4cute5tupleIJiiiiEEENS1_10collective13CollectiveMmaINS1_34MainloopSm90TmaGmmaWarpSpecializedILi4ENS5_IJNS4_1CILi1EEESB_SB_EEENS1_35KernelTmaWarpSpecializedCooperativeEEENS5_IJNSA_ILi256EEENSA_ILi64EEENSA_ILi32EEEEEENS_10bfloat16_tENS5_IJlSB_lEEESJ_SK_NS4_8TiledMMAINS4_8MMA_AtomIJNS4_4SM904GMMA27MMA_64x64x16_F32BF16BF16_SSILNSO_5MajorE0ELSQ_0ELNSO_7ScaleInE1ELSR_1EEEEEENS4_6LayoutINS5_IJNSA_ILi2EEESB_SB_EEENS5_IJSB_NSA_ILi0EEESX_EEEEENS5_IJNS4_10UnderscoreES10_S10_EEEEENS4_13SM90_TMA_LOADENS4_14ComposedLayoutINS4_7SwizzleILi2ELi4ELi3EEENS4_18smem_ptr_flag_bitsILi16EEENSU_INS5_IJNSA_ILi8EEESH_EEENS5_IJSH_SB_EEEEEEEvNS4_8identityES13_S1D_vS1E_EENS_8epilogue10collective6detail29Sm90TmaWarpSpecializedAdapterINS1H_15DefaultEpilogueISJ_SK_SK_NS1G_6thread17LinearCombinationISJ_Li1EffLNS1L_9ScaleType4KindE0ELNS_15FloatRoundStyleE2ESJ_EENS1_15EpilogueDefaultEEEEEvvEEEEvNT_6ParamsE --------------------------
	.section	.nv.constant0._ZN7cutlass13device_kernelINS_4gemm6kernel13GemmUniversalIN4cute5tupleIJiiiiEEENS1_10collective13CollectiveMmaINS1_34MainloopSm90TmaGmmaWarpSpecializedILi4ENS5_IJNS4_1CILi1EEESB_SB_EEENS1_35KernelTmaWarpSpecializedCooperativeEEENS5_IJNSA_ILi256EEENSA_ILi64EEENSA_ILi32EEEEEENS_10bfloat16_tENS5_IJlSB_lEEESJ_SK_NS4_8TiledMMAINS4_8MMA_AtomIJNS4_4SM904GMMA27MMA_64x64x16_F32BF16BF16_SSILNSO_5MajorE0ELSQ_0ELNSO_7ScaleInE1ELSR_1EEEEEENS4_6LayoutINS5_IJNSA_ILi2EEESB_SB_EEENS5_IJSB_NSA_ILi0EEESX_EEEEENS5_IJNS4_10UnderscoreES10_S10_EEEEENS4_13SM90_TMA_LOADENS4_14ComposedLayoutINS4_7SwizzleILi2ELi4ELi3EEENS4_18smem_ptr_flag_bitsILi16EEENSU_INS5_IJNSA_ILi8EEESH_EEENS5_IJSH_SB_EEEEEEEvNS4_8identityES13_S1D_vS1E_EENS_8epilogue10collective6detail29Sm90TmaWarpSpecializedAdapterINS1H_15DefaultEpilogueISJ_SK_SK_NS1G_6thread17LinearCombinationISJ_Li1EffLNS1L_9ScaleType4KindE0ELNS_15FloatRoundStyleE2ESJ_EENS1_15EpilogueDefaultEEEEEvvEEEEvNT_6ParamsE,"a",@progbits
	.sectionflags	@""
	.align	4
.nv.constant0._ZN7cutlass13device_kernelINS_4gemm6kernel13GemmUniversalIN4cute5tupleIJiiiiEEENS1_10collective13CollectiveMmaINS1_34MainloopSm90TmaGmmaWarpSpecializedILi4ENS5_IJNS4_1CILi1EEESB_SB_EEENS1_35KernelTmaWarpSpecializedCooperativeEEENS5_IJNSA_ILi256EEENSA_ILi64EEENSA_ILi32EEEEEENS_10bfloat16_tENS5_IJlSB_lEEESJ_SK_NS4_8TiledMMAINS4_8MMA_AtomIJNS4_4SM904GMMA27MMA_64x64x16_F32BF16BF16_SSILNSO_5MajorE0ELSQ_0ELNSO_7ScaleInE1ELSR_1EEEEEENS4_6LayoutINS5_IJNSA_ILi2EEESB_SB_EEENS5_IJSB_NSA_ILi0EEESX_EEEEENS5_IJNS4_10UnderscoreES10_S10_EEEEENS4_13SM90_TMA_LOADENS4_14ComposedLayoutINS4_7SwizzleILi2ELi4ELi3EEENS4_18smem_ptr_flag_bitsILi16EEENSU_INS5_IJNSA_ILi8EEESH_EEENS5_IJSH_SB_EEEEEEEvNS4_8identityES13_S1D_vS1E_EENS_8epilogue10collective6detail29Sm90TmaWarpSpecializedAdapterINS1H_15DefaultEpilogueISJ_SK_SK_NS1G_6thread17LinearCombinationISJ_Li1EffLNS1L_9ScaleType4KindE0ELNS_15FloatRoundStyleE2ESJ_EENS1_15EpilogueDefaultEEEEEvvEEEEvNT_6ParamsE:
	.zero		1664


//--------------------- SYMBOLS --------------------------

	.type		.nv.reservedSmem.offset0,@object
	.size		.nv.reservedSmem.offset0,0x4
	.type		__assertfail,@function
